// auto-generated by cutlass_sweep.gemm — config: {"arch": "sm_100", "cluster_m": 4, "cluster_n": 4, "dtype": "tf32", "dtype_b": "tf32", "layout": "nt", "stages": 0, "tile_k": 64, "tile_m": 64, "tile_n": 128}
#include "cutlass/cutlass.h"
#include "cutlass/gemm/collective/collective_builder.hpp"
#include "cutlass/gemm/device/gemm_universal_adapter.h"
#include "cutlass/gemm/kernel/gemm_universal.hpp"
#include "cutlass/epilogue/collective/collective_builder.hpp"

using ElemA = cutlass::tfloat32_t;
using ElemB = cutlass::tfloat32_t;
using ElemCD = cutlass::tfloat32_t;
using Acc  = float;
using TileShape    = cute::Shape<cute::_64, cute::_128, cute::_64>;
using ClusterShape = cute::Shape<cute::_4, cute::_4, cute::_1>;

using CollectiveEpilogue = typename cutlass::epilogue::collective::CollectiveBuilder<
    cutlass::arch::Sm100, cutlass::arch::OpClassTensorOp,
    TileShape, ClusterShape,
    cutlass::epilogue::collective::EpilogueTileAuto,
    Acc, Acc,
    ElemCD, cutlass::layout::RowMajor, 128 / cutlass::sizeof_bits<ElemCD>::value,
    ElemCD, cutlass::layout::RowMajor, 128 / cutlass::sizeof_bits<ElemCD>::value,
    cutlass::epilogue::collective::EpilogueScheduleAuto
  >::CollectiveOp;

using CollectiveMainloop = typename cutlass::gemm::collective::CollectiveBuilder<
    cutlass::arch::Sm100, cutlass::arch::OpClassTensorOp,
    ElemA, cutlass::layout::RowMajor, 128 / cutlass::sizeof_bits<ElemA>::value,
    ElemB, cutlass::layout::ColumnMajor, 128 / cutlass::sizeof_bits<ElemB>::value,
    Acc,
    TileShape, ClusterShape,
    cutlass::gemm::collective::StageCountAutoCarveout<static_cast<int>(sizeof(typename CollectiveEpilogue::SharedStorage))>,
    cutlass::gemm::collective::KernelScheduleAuto
  >::CollectiveOp;

using GemmKernel = cutlass::gemm::kernel::GemmUniversal<
    cute::Shape<int,int,int,int>,
    CollectiveMainloop,
    CollectiveEpilogue
>;
using Gemm = cutlass::gemm::device::GemmUniversalAdapter<GemmKernel>;

// Force the device kernel symbol into the cubin without needing a host main.
auto* _anchor = &cutlass::device_kernel<GemmKernel>;


// ===== COMPILED SASS (sm_100a) =====

	.target	sm_100a

	.elftype	@"ET_EXEC"


//--------------------- .note.nv.tkinfo           --------------------------
	.section	.note.nv.tkinfo,"",@"SHT_NOTE"
	.sectionflags	@"SHF_NOTE_NV_TKINFO"
	.tkinfo
        /*0018*/ 	.word	0x00000002
        /*0030*/ 	.string	""
        /*0030*/ 	.string	"ptxas"
        /*0030*/ 	.string	"Cuda compilation tools, release 13.0, V13.0.88"
        /*0030*/ 	.string	"Build cuda_13.0.r13.0/compiler.36424714_0"
        /*0030*/ 	.string	"-arch sm_100a -m 64 "



//--------------------- .note.nv.cuinfo           --------------------------
	.section	.note.nv.cuinfo,"",@"SHT_NOTE"
	.sectionflags	@"SHF_NOTE_NV_CUINFO"
        /*0018*/ 	.short	0x0002
        /*001a*/ 	.short	0x0064
        /*001c*/ 	.short	0x0082
	.zero		2


//--------------------- .nv.info                  --------------------------
	.section	.nv.info,"",@"SHT_CUDA_INFO"
	.align	4


	//----- nvinfo : EIATTR_REGCOUNT
	.align		4
        /*0000*/ 	.byte	0x04, 0x2f
        /*0002*/ 	.short	(.L_19 - .L_18)
	.align		4
.L_18:
        /*0004*/ 	.word	index@(_ZN7cutlass13device_kernelINS_4gemm6kernel13GemmUniversalIN4cute5tupleIJiiiiEEENS1_10collective13CollectiveMmaINS1_35MainloopSm100TmaUmmaWarpSpecializedILi4ELi2ELi4ENS5_IJNS4_1CILi4EEESB_NSA_ILi1EEEEEEEENS5_IJNSA_ILi64EEENSA_ILi128EEESF_EEENS_10tfloat32_tENS5_IJlSC_lEEESI_SJ_NS4_8TiledMMAINS4_8MMA_AtomIJNS4_17SM100_MMA_TF32_SSISI_SI_fLi64ELi128ELNS4_4UMMA5MajorE0ELSO_0ELNSN_7ScaleInE0ELSP_0EEEEEENS4_6LayoutINS5_IJSC_SC_SC_EEENS5_IJNSA_ILi0EEESU_SU_EEEEENS5_IJNS4_10UnderscoreESX_SX_EEEEENS4_23SM90_TMA_LOAD_MULTICASTENS4_14ComposedLayoutINS4_7SwizzleILi3ELi4ELi3EEENS4_18smem_ptr_flag_bitsILi32EEENSS_INS5_IJNSA_ILi8EEENSA_ILi32EEEEEENS5_IJS17_SC_EEEEEEEvNS4_8identityES10_S1B_vS1C_EENS_8epilogue10collective18CollectiveEpilogueINS1E_23Sm100TmaWarpSpecializedILi4ELi2ELi16ELb1ELb0EEEJSH_NS5_IJNSS_ISF_SC_EENSS_IS17_SC_EEEEESI_SJ_SI_SJ_NS1E_6fusion15FusionCallbacksIS1I_NS1M_17LinearCombinationISI_fSI_fLNS_15FloatRoundStyleE2EEESH_S1L_JEEENS4_5SM1004TMEM4LOAD26SM100_TMEM_LOAD_16dp128b8xENS4_13SM90_TMA_LOADES1B_NS4_17SM75_U32x4_LDSM_NENS4_14SM90_TMA_STOREES1B_NS4_17SM90_U32x4_STSM_NENS4_39AutoVectorizingCopyWithAssumedAlignmentILi128EEEEEEvvEEEEvNT_6ParamsE)
        /*0008*/ 	.word	0x00000057


	//----- nvinfo : EIATTR_FRAME_SIZE
	.align		4
.L_19:
        /*000c*/ 	.byte	0x04, 0x11
        /*000e*/ 	.short	(.L_21 - .L_20)
	.align		4
.L_20:
        /*0010*/ 	.word	index@($__internal_2_$__cuda_sm10x_tcgen05_guardrail_trap_unallocated_columns_being_dealloced)
        /*0014*/ 	.word	0x00000000


	//----- nvinfo : EIATTR_FRAME_SIZE
	.align		4
.L_21:
        /*0018*/ 	.byte	0x04, 0x11
        /*001a*/ 	.short	(.L_23 - .L_22)
	.align		4
.L_22:
        /*001c*/ 	.word	index@($__internal_1_$__cuda_sm10x_tcgen05_guardrail_trap_phase_invalid_during_alloc)
        /*0020*/ 	.word	0x00000000


	//----- nvinfo : EIATTR_FRAME_SIZE
	.align		4
.L_23:
        /*0024*/ 	.byte	0x04, 0x11
        /*0026*/ 	.short	(.L_25 - .L_24)
	.align		4
.L_24:
        /*0028*/ 	.word	index@($__internal_0_$__cuda_sm10x_tcgen05_guardrail_trap_col_being_dealloced_not_returned_by_alloc)
        /*002c*/ 	.word	0x00000000


	//----- nvinfo : EIATTR_FRAME_SIZE
	.align		4
.L_25:
        /*0030*/ 	.byte	0x04, 0x11
        /*0032*/ 	.short	(.L_27 - .L_26)
	.align		4
.L_26:
        /*0034*/ 	.word	index@(_ZN7cutlass13device_kernelINS_4gemm6kernel13GemmUniversalIN4cute5tupleIJiiiiEEENS1_10collective13CollectiveMmaINS1_35MainloopSm100TmaUmmaWarpSpecializedILi4ELi2ELi4ENS5_IJNS4_1CILi4EEESB_NSA_ILi1EEEEEEEENS5_IJNSA_ILi64EEENSA_ILi128EEESF_EEENS_10tfloat32_tENS5_IJlSC_lEEESI_SJ_NS4_8TiledMMAINS4_8MMA_AtomIJNS4_17SM100_MMA_TF32_SSISI_SI_fLi64ELi128ELNS4_4UMMA5MajorE0ELSO_0ELNSN_7ScaleInE0ELSP_0EEEEEENS4_6LayoutINS5_IJSC_SC_SC_EEENS5_IJNSA_ILi0EEESU_SU_EEEEENS5_IJNS4_10UnderscoreESX_SX_EEEEENS4_23SM90_TMA_LOAD_MULTICASTENS4_14ComposedLayoutINS4_7SwizzleILi3ELi4ELi3EEENS4_18smem_ptr_flag_bitsILi32EEENSS_INS5_IJNSA_ILi8EEENSA_ILi32EEEEEENS5_IJS17_SC_EEEEEEEvNS4_8identityES10_S1B_vS1C_EENS_8epilogue10collective18CollectiveEpilogueINS1E_23Sm100TmaWarpSpecializedILi4ELi2ELi16ELb1ELb0EEEJSH_NS5_IJNSS_ISF_SC_EENSS_IS17_SC_EEEEESI_SJ_SI_SJ_NS1E_6fusion15FusionCallbacksIS1I_NS1M_17LinearCombinationISI_fSI_fLNS_15FloatRoundStyleE2EEESH_S1L_JEEENS4_5SM1004TMEM4LOAD26SM100_TMEM_LOAD_16dp128b8xENS4_13SM90_TMA_LOADES1B_NS4_17SM75_U32x4_LDSM_NENS4_14SM90_TMA_STOREES1B_NS4_17SM90_U32x4_STSM_NENS4_39AutoVectorizingCopyWithAssumedAlignmentILi128EEEEEEvvEEEEvNT_6ParamsE)
        /*0038*/ 	.word	0x00000000


	//----- nvinfo : EIATTR_MIN_STACK_SIZE
	.align		4
.L_27:
        /*003c*/ 	.byte	0x04, 0x12
        /*003e*/ 	.short	(.L_29 - .L_28)
	.align		4
.L_28:
        /*0040*/ 	.word	index@(_ZN7cutlass13device_kernelINS_4gemm6kernel13GemmUniversalIN4cute5tupleIJiiiiEEENS1_10collective13CollectiveMmaINS1_35MainloopSm100TmaUmmaWarpSpecializedILi4ELi2ELi4ENS5_IJNS4_1CILi4EEESB_NSA_ILi1EEEEEEEENS5_IJNSA_ILi64EEENSA_ILi128EEESF_EEENS_10tfloat32_tENS5_IJlSC_lEEESI_SJ_NS4_8TiledMMAINS4_8MMA_AtomIJNS4_17SM100_MMA_TF32_SSISI_SI_fLi64ELi128ELNS4_4UMMA5MajorE0ELSO_0ELNSN_7ScaleInE0ELSP_0EEEEEENS4_6LayoutINS5_IJSC_SC_SC_EEENS5_IJNSA_ILi0EEESU_SU_EEEEENS5_IJNS4_10UnderscoreESX_SX_EEEEENS4_23SM90_TMA_LOAD_MULTICASTENS4_14ComposedLayoutINS4_7SwizzleILi3ELi4ELi3EEENS4_18smem_ptr_flag_bitsILi32EEENSS_INS5_IJNSA_ILi8EEENSA_ILi32EEEEEENS5_IJS17_SC_EEEEEEEvNS4_8identityES10_S1B_vS1C_EENS_8epilogue10collective18CollectiveEpilogueINS1E_23Sm100TmaWarpSpecializedILi4ELi2ELi16ELb1ELb0EEEJSH_NS5_IJNSS_ISF_SC_EENSS_IS17_SC_EEEEESI_SJ_SI_SJ_NS1E_6fusion15FusionCallbacksIS1I_NS1M_17LinearCombinationISI_fSI_fLNS_15FloatRoundStyleE2EEESH_S1L_JEEENS4_5SM1004TMEM4LOAD26SM100_TMEM_LOAD_16dp128b8xENS4_13SM90_TMA_LOADES1B_NS4_17SM75_U32x4_LDSM_NENS4_14SM90_TMA_STOREES1B_NS4_17SM90_U32x4_STSM_NENS4_39AutoVectorizingCopyWithAssumedAlignmentILi128EEEEEEvvEEEEvNT_6ParamsE)
        /*0044*/ 	.word	0x00000000
.L_29:


//--------------------- .nv.compat                --------------------------
	.section	.nv.compat,"",@"SHT_CUDA_COMPAT_INFO"
	.align	4
        /*0000*/ 	.byte	0x02, 0x09, 0x01, 0x00, 0x02, 0x02, 0x02, 0x00, 0x02, 0x05, 0x05, 0x00, 0x03, 0x07, 0x01, 0x01
        /*0010*/ 	.byte	0x02, 0x03, 0x01, 0x00, 0x02, 0x06, 0x01, 0x00, 0x04, 0x0b, 0x08, 0x00, 0x09, 0x00, 0x00, 0x00
        /*0020*/ 	.byte	0x00, 0x00, 0x00, 0x00


//--------------------- .nv.info._ZN7cutlass13device_kernelINS_4gemm6kernel13GemmUniversalIN4cute5tupleIJiiiiEEENS1_10collective13CollectiveMmaINS1_35MainloopSm100TmaUmmaWarpSpecializedILi4ELi2ELi4ENS5_IJNS4_1CILi4EEESB_NSA_ILi1EEEEEEEENS5_IJNSA_ILi64EEENSA_ILi128EEESF_EEENS_10tfloat32_tENS5_IJlSC_lEEESI_SJ_NS4_8TiledMMAINS4_8MMA_AtomIJNS4_17SM100_MMA_TF32_SSISI_SI_fLi64ELi128ELNS4_4UMMA5MajorE0ELSO_0ELNSN_7ScaleInE0ELSP_0EEEEEENS4_6LayoutINS5_IJSC_SC_SC_EEENS5_IJNSA_ILi0EEESU_SU_EEEEENS5_IJNS4_10UnderscoreESX_SX_EEEEENS4_23SM90_TMA_LOAD_MULTICASTENS4_14ComposedLayoutINS4_7SwizzleILi3ELi4ELi3EEENS4_18smem_ptr_flag_bitsILi32EEENSS_INS5_IJNSA_ILi8EEENSA_ILi32EEEEEENS5_IJS17_SC_EEEEEEEvNS4_8identityES10_S1B_vS1C_EENS_8epilogue10collective18CollectiveEpilogueINS1E_23Sm100TmaWarpSpecializedILi4ELi2ELi16ELb1ELb0EEEJSH_NS5_IJNSS_ISF_SC_EENSS_IS17_SC_EEEEESI_SJ_SI_SJ_NS1E_6fusion15FusionCallbacksIS1I_NS1M_17LinearCombinationISI_fSI_fLNS_15FloatRoundStyleE2EEESH_S1L_JEEENS4_5SM1004TMEM4LOAD26SM100_TMEM_LOAD_16dp128b8xENS4_13SM90_TMA_LOADES1B_NS4_17SM75_U32x4_LDSM_NENS4_14SM90_TMA_STOREES1B_NS4_17SM90_U32x4_STSM_NENS4_39AutoVectorizingCopyWithAssumedAlignmentILi128EEEEEEvvEEEEvNT_6ParamsE --------------------------
	.section	.nv.info._ZN7cutlass13device_kernelINS_4gemm6kernel13GemmUniversalIN4cute5tupleIJiiiiEEENS1_10collective13CollectiveMmaINS1_35MainloopSm100TmaUmmaWarpSpecializedILi4ELi2ELi4ENS5_IJNS4_1CILi4EEESB_NSA_ILi1EEEEEEEENS5_IJNSA_ILi64EEENSA_ILi128EEESF_EEENS_10tfloat32_tENS5_IJlSC_lEEESI_SJ_NS4_8TiledMMAINS4_8MMA_AtomIJNS4_17SM100_MMA_TF32_SSISI_SI_fLi64ELi128ELNS4_4UMMA5MajorE0ELSO_0ELNSN_7ScaleInE0ELSP_0EEEEEENS4_6LayoutINS5_IJSC_SC_SC_EEENS5_IJNSA_ILi0EEESU_SU_EEEEENS5_IJNS4_10UnderscoreESX_SX_EEEEENS4_23SM90_TMA_LOAD_MULTICASTENS4_14ComposedLayoutINS4_7SwizzleILi3ELi4ELi3EEENS4_18smem_ptr_flag_bitsILi32EEENSS_INS5_IJNSA_ILi8EEENSA_ILi32EEEEEENS5_IJS17_SC_EEEEEEEvNS4_8identityES10_S1B_vS1C_EENS_8epilogue10collective18CollectiveEpilogueINS1E_23Sm100TmaWarpSpecializedILi4ELi2ELi16ELb1ELb0EEEJSH_NS5_IJNSS_ISF_SC_EENSS_IS17_SC_EEEEESI_SJ_SI_SJ_NS1E_6fusion15FusionCallbacksIS1I_NS1M_17LinearCombinationISI_fSI_fLNS_15FloatRoundStyleE2EEESH_S1L_JEEENS4_5SM1004TMEM4LOAD26SM100_TMEM_LOAD_16dp128b8xENS4_13SM90_TMA_LOADES1B_NS4_17SM75_U32x4_LDSM_NENS4_14SM90_TMA_STOREES1B_NS4_17SM90_U32x4_STSM_NENS4_39AutoVectorizingCopyWithAssumedAlignmentILi128EEEEEEvvEEEEvNT_6ParamsE,"",@"SHT_CUDA_INFO"
	.sectionflags	@""
	.align	4


	//----- nvinfo : EIATTR_CUDA_API_VERSION
	.align		4
        /*0000*/ 	.byte	0x04, 0x37
        /*0002*/ 	.short	(.L_31 - .L_30)
.L_30:
        /*0004*/ 	.word	0x00000082


	//----- nvinfo : EIATTR_KPARAM_INFO
	.align		4
.L_31:
        /*0008*/ 	.byte	0x04, 0x17
        /*000a*/ 	.short	(.L_33 - .L_32)
.L_32:
        /*000c*/ 	.word	0x00000000
        /*0010*/ 	.short	0x0000
        /*0012*/ 	.short	0x0000
        /*0014*/ 	.byte	0x00, 0xf0, 0x01, 0x20


	//----- nvinfo : EIATTR_AT_ENTRY_FRAGMENTS
	.align		4
.L_33:
        /*0018*/ 	.byte	0x04, 0x4f
        /*001a*/ 	.short	(.L_35 - .L_34)


	//   ....[0]....
.L_34:
        /*001c*/ 	.word	0x00000006


	//----- nvinfo : EIATTR_RESERVED_SMEM_USED
	.align		4
.L_35:
        /*0020*/ 	.byte	0x01, 0x41
	.zero		2


	//----- nvinfo : EIATTR_SPARSE_MMA_MASK
	.align		4
        /*0024*/ 	.byte	0x03, 0x50
        /*0026*/ 	.short	0x0000


	//----- nvinfo : EIATTR_TCGEN05_1CTA_USED
	.align		4
        /*0028*/ 	.byte	0x01, 0x51
	.zero		2


	//----- nvinfo : EIATTR_MAXREG_COUNT
	.align		4
        /*002c*/ 	.byte	0x03, 0x1b
        /*002e*/ 	.short	0x00ff


	//----- nvinfo : EIATTR_NUM_BARRIERS
	.align		4
        /*0030*/ 	.byte	0x02, 0x4c
        /*0032*/ 	.byte	0x07
	.zero		1


	//----- nvinfo : EIATTR_EXTERNS
	.align		4
        /*0034*/ 	.byte	0x04, 0x0f
        /*0036*/ 	.short	(.L_37 - .L_36)


	//   ....[0]....
	.align		4
.L_36:
        /*0038*/ 	.word	index@(__assertfail)


	//----- nvinfo : EIATTR_MERCURY_ISA_VERSION
	.align		4
.L_37:
        /*003c*/ 	.byte	0x03, 0x5f
        /*003e*/ 	.short	0x0101


	//----- nvinfo : EIATTR_INT_WARP_WIDE_INSTR_OFFSETS
	.align		4
        /*0040*/ 	.byte	0x04, 0x31
        /*0042*/ 	.short	(.L_39 - .L_38)


	//   ....[0]....
.L_38:
        /*0044*/ 	.word	0x00004480


	//   ....[1]....
        /*0048*/ 	.word	0x000044a0


	//   ....[2]....
        /*004c*/ 	.word	0x000044d0


	//   ....[3]....
        /*0050*/ 	.word	0x00005010


	//   ....[4]....
        /*0054*/ 	.word	0x00005080


	//   ....[5]....
        /*0058*/ 	.word	0x00005160


	//   ....[6]....
        /*005c*/ 	.word	0x000051e0


	//   ....[7]....
        /*0060*/ 	.word	0x000052e0


	//   ....[8]....
        /*0064*/ 	.word	0x00005360


	//   ....[9]....
        /*0068*/ 	.word	0x00005450


	//   ....[10]....
        /*006c*/ 	.word	0x00005500


	//----- nvinfo : EIATTR_COOP_GROUP_MASK_REGIDS
	.align		4
.L_39:
        /*0070*/ 	.byte	0x04, 0x29
        /*0072*/ 	.short	(.L_41 - .L_40)


	//   ....[0]....
.L_40:
        /*0074*/ 	.word	0xffffffff


	//   ....[1]....
        /*0078*/ 	.word	0xffffffff


	//   ....[2]....
        /*007c*/ 	.word	0xffffffff


	//   ....[3]....
        /*0080*/ 	.word	0xffffffff


	//   ....[4]....
        /*0084*/ 	.word	0xffffffff


	//   ....[5]....
        /*0088*/ 	.word	0xffffffff


	//   ....[6]....
        /*008c*/ 	.word	0xffffffff


	//   ....[7]....
        /*0090*/ 	.word	0xffffffff


	//   ....[8]....
        /*0094*/ 	.word	0xffffffff


	//   ....[9]....
        /*0098*/ 	.word	0xffffffff


	//   ....[10]....
        /*009c*/ 	.word	0xffffffff


	//   ....[11]....
        /*00a0*/ 	.word	0xffffffff


	//   ....[12]....
        /*00a4*/ 	.word	0xffffffff


	//   ....[13]....
        /*00a8*/ 	.word	0xffffffff


	//----- nvinfo : EIATTR_COOP_GROUP_INSTR_OFFSETS
	.align		4
.L_41:
        /*00ac*/ 	.byte	0x04, 0x28
        /*00ae*/ 	.short	(.L_43 - .L_42)


	//   ....[0]....
.L_42:
        /*00b0*/ 	.word	0x00000080


	//   ....[1]....
        /*00b4*/ 	.word	0x000004e0


	//   ....[2]....
        /*00b8*/ 	.word	0x00000690


	//   ....[3]....
        /*00bc*/ 	.word	0x00000830


	//   ....[4]....
        /*00c0*/ 	.word	0x00000930


	//   ....[5]....
        /*00c4*/ 	.word	0x00000aa0


	//   ....[6]....
        /*00c8*/ 	.word	0x00000c40


	//   ....[7]....
        /*00cc*/ 	.word	0x00000df0


	//   ....[8]....
        /*00d0*/ 	.word	0x00002600


	//   ....[9]....
        /*00d4*/ 	.word	0x000034b0


	//   ....[10]....
        /*00d8*/ 	.word	0x000036c0


	//   ....[11]....
        /*00dc*/ 	.word	0x000036f0


	//   ....[12]....
        /*00e0*/ 	.word	0x00004360


	//   ....[13]....
        /*00e4*/ 	.word	0x00004590


	//----- nvinfo : EIATTR_VRC_CTA_INIT_COUNT
	.align		4
.L_43:
        /*00e8*/ 	.byte	0x02, 0x4a
        /*00ea*/ 	.byte	0x80
	.zero		1


	//----- nvinfo : EIATTR_SYSCALL_OFFSETS
	.align		4
        /*00ec*/ 	.byte	0x04, 0x46
        /*00ee*/ 	.short	(.L_45 - .L_44)


	//   ....[0]....
.L_44:
        /*00f0*/ 	.word	0x00006190


	//   ....[1]....
        /*00f4*/ 	.word	0x00006280


	//   ....[2]....
        /*00f8*/ 	.word	0x00006ab0


	//   ....[3]....
        /*00fc*/ 	.word	0x00007470


	//   ....[4]....
        /*0100*/ 	.word	0x00007de0


	//   ....[5]....
        /*0104*/ 	.word	0x00008750


	//----- nvinfo : EIATTR_MBARRIER_INSTR_OFFSETS
	.align		4
.L_45:
        /*0108*/ 	.byte	0x04, 0x39
        /*010a*/ 	.short	(.L_47 - .L_46)


	//   ....[0]....
.L_46:
        /*010c*/ 	.word	0x00000600
        /*0110*/ 	.word	0x000000ff
        /*0114*/ 	.word	0x00000000
        /*0118*/ 	.short	0x0100
        /*011a*/ 	.byte	0x04
	.zero		1


	//   ....[1]....
        /*011c*/ 	.word	0x00000610
        /*0120*/ 	.word	0x000000ff
        /*0124*/ 	.word	0x00000020
        /*0128*/ 	.short	0x0100
        /*012a*/ 	.byte	0x04
	.zero		1


	//   ....[2]....
        /*012c*/ 	.word	0x00000620
        /*0130*/ 	.word	0x000000ff
        /*0134*/ 	.word	0x00000008
        /*0138*/ 	.short	0x0100
        /*013a*/ 	.byte	0x04
	.zero		1


	//   ....[3]....
        /*013c*/ 	.word	0x00000630
        /*0140*/ 	.word	0x000000ff
        /*0144*/ 	.word	0x00000028
        /*0148*/ 	.short	0x0100
        /*014a*/ 	.byte	0x04
	.zero		1


	//   ....[4]....
        /*014c*/ 	.word	0x00000640
        /*0150*/ 	.word	0x000000ff
        /*0154*/ 	.word	0x00000010
        /*0158*/ 	.short	0x0100
        /*015a*/ 	.byte	0x04
	.zero		1


	//   ....[5]....
        /*015c*/ 	.word	0x00000650
        /*0160*/ 	.word	0x000000ff
        /*0164*/ 	.word	0x00000030
        /*0168*/ 	.short	0x0100
        /*016a*/ 	.byte	0x04
	.zero		1


	//   ....[6]....
        /*016c*/ 	.word	0x00000660
        /*0170*/ 	.word	0x000000ff
        /*0174*/ 	.word	0x00000018
        /*0178*/ 	.short	0x0100
        /*017a*/ 	.byte	0x04
	.zero		1


	//   ....[7]....
        /*017c*/ 	.word	0x00000670
        /*0180*/ 	.word	0x000000ff
        /*0184*/ 	.word	0x00000038
        /*0188*/ 	.short	0x0100
        /*018a*/ 	.byte	0x04
	.zero		1


	//   ....[8]....
        /*018c*/ 	.word	0x000007a0
        /*0190*/ 	.word	0x000000ff
        /*0194*/ 	.word	0x00000040
        /*0198*/ 	.short	0x0100
        /*019a*/ 	.byte	0x04
	.zero		1


	//   ....[9]....
        /*019c*/ 	.word	0x000007b0
        /*01a0*/ 	.word	0x000000ff
        /*01a4*/ 	.word	0x00000060
        /*01a8*/ 	.short	0x0100
        /*01aa*/ 	.byte	0x04
	.zero		1


	//   ....[10]....
        /*01ac*/ 	.word	0x000007c0
        /*01b0*/ 	.word	0x000000ff
        /*01b4*/ 	.word	0x00000048
        /*01b8*/ 	.short	0x0100
        /*01ba*/ 	.byte	0x04
	.zero		1


	//   ....[11]....
        /*01bc*/ 	.word	0x000007d0
        /*01c0*/ 	.word	0x000000ff
        /*01c4*/ 	.word	0x00000068
        /*01c8*/ 	.short	0x0100
        /*01ca*/ 	.byte	0x04
	.zero		1


	//   ....[12]....
        /*01cc*/ 	.word	0x000007e0
        /*01d0*/ 	.word	0x000000ff
        /*01d4*/ 	.word	0x00000050
        /*01d8*/ 	.short	0x0100
        /*01da*/ 	.byte	0x04
	.zero		1


	//   ....[13]....
        /*01dc*/ 	.word	0x000007f0
        /*01e0*/ 	.word	0x000000ff
        /*01e4*/ 	.word	0x00000070
        /*01e8*/ 	.short	0x0100
        /*01ea*/ 	.byte	0x04
	.zero		1


	//   ....[14]....
        /*01ec*/ 	.word	0x00000800
        /*01f0*/ 	.word	0x000000ff
        /*01f4*/ 	.word	0x00000058
        /*01f8*/ 	.short	0x0100
        /*01fa*/ 	.byte	0x04
	.zero		1


	//   ....[15]....
        /*01fc*/ 	.word	0x00000810
        /*0200*/ 	.word	0x000000ff
        /*0204*/ 	.word	0x00000078
        /*0208*/ 	.short	0x0100
        /*020a*/ 	.byte	0x04
	.zero		1


	//   ....[16]....
        /*020c*/ 	.word	0x00000900
        /*0210*/ 	.word	0x000000ff
        /*0214*/ 	.word	0x00000080
        /*0218*/ 	.short	0x0100
        /*021a*/ 	.byte	0x06
	.zero		1


	//   ....[17]....
        /*021c*/ 	.word	0x00000910
        /*0220*/ 	.word	0x000000ff
        /*0224*/ 	.word	0x00000088
        /*0228*/ 	.short	0x0100
        /*022a*/ 	.byte	0x06
	.zero		1


	//   ....[18]....
        /*022c*/ 	.word	0x00000a50
        /*0230*/ 	.word	0x000000ff
        /*0234*/ 	.word	0x00000090
        /*0238*/ 	.short	0x0100
        /*023a*/ 	.byte	0x06
	.zero		1


	//   ....[19]....
        /*023c*/ 	.word	0x00000a60
        /*0240*/ 	.word	0x000000ff
        /*0244*/ 	.word	0x000000a0
        /*0248*/ 	.short	0x0100
        /*024a*/ 	.byte	0x06
	.zero		1


	//   ....[20]....
        /*024c*/ 	.word	0x00000a70
        /*0250*/ 	.word	0x000000ff
        /*0254*/ 	.word	0x00000098
        /*0258*/ 	.short	0x0100
        /*025a*/ 	.byte	0x06
	.zero		1


	//   ....[21]....
        /*025c*/ 	.word	0x00000a80
        /*0260*/ 	.word	0x000000ff
        /*0264*/ 	.word	0x000000a8
        /*0268*/ 	.short	0x0100
        /*026a*/ 	.byte	0x06
	.zero		1


	//   ....[22]....
        /*026c*/ 	.word	0x00000bb0
        /*0270*/ 	.word	0x000000ff
        /*0274*/ 	.word	0x000000b0
        /*0278*/ 	.short	0x0100
        /*027a*/ 	.byte	0x04
	.zero		1


	//   ....[23]....
        /*027c*/ 	.word	0x00000bc0
        /*0280*/ 	.word	0x000000ff
        /*0284*/ 	.word	0x000000d0
        /*0288*/ 	.short	0x0100
        /*028a*/ 	.byte	0x04
	.zero		1


	//   ....[24]....
        /*028c*/ 	.word	0x00000bd0
        /*0290*/ 	.word	0x000000ff
        /*0294*/ 	.word	0x000000b8
        /*0298*/ 	.short	0x0100
        /*029a*/ 	.byte	0x04
	.zero		1


	//   ....[25]....
        /*029c*/ 	.word	0x00000be0
        /*02a0*/ 	.word	0x000000ff
        /*02a4*/ 	.word	0x000000d8
        /*02a8*/ 	.short	0x0100
        /*02aa*/ 	.byte	0x04
	.zero		1


	//   ....[26]....
        /*02ac*/ 	.word	0x00000bf0
        /*02b0*/ 	.word	0x000000ff
        /*02b4*/ 	.word	0x000000c0
        /*02b8*/ 	.short	0x0100
        /*02ba*/ 	.byte	0x04
	.zero		1


	//   ....[27]....
        /*02bc*/ 	.word	0x00000c00
        /*02c0*/ 	.word	0x000000ff
        /*02c4*/ 	.word	0x000000e0
        /*02c8*/ 	.short	0x0100
        /*02ca*/ 	.byte	0x04
	.zero		1


	//   ....[28]....
        /*02cc*/ 	.word	0x00000c10
        /*02d0*/ 	.word	0x000000ff
        /*02d4*/ 	.word	0x000000c8
        /*02d8*/ 	.short	0x0100
        /*02da*/ 	.byte	0x04
	.zero		1


	//   ....[29]....
        /*02dc*/ 	.word	0x00000c20
        /*02e0*/ 	.word	0x000000ff
        /*02e4*/ 	.word	0x000000e8
        /*02e8*/ 	.short	0x0100
        /*02ea*/ 	.byte	0x04
	.zero		1


	//   ....[30]....
        /*02ec*/ 	.word	0x00000d10
        /*02f0*/ 	.word	0x000000ff
        /*02f4*/ 	.word	0x000000f0
        /*02f8*/ 	.short	0x0100
        /*02fa*/ 	.byte	0x04
	.zero		1


	//   ....[31]....
        /*02fc*/ 	.word	0x00000d20
        /*0300*/ 	.word	0x000000ff
        /*0304*/ 	.word	0x00000100
        /*0308*/ 	.short	0x0100
        /*030a*/ 	.byte	0x04
	.zero		1


	//   ....[32]....
        /*030c*/ 	.word	0x00000d30
        /*0310*/ 	.word	0x000000ff
        /*0314*/ 	.word	0x000000f8
        /*0318*/ 	.short	0x0100
        /*031a*/ 	.byte	0x04
	.zero		1


	//   ....[33]....
        /*031c*/ 	.word	0x00000d40
        /*0320*/ 	.word	0x000000ff
        /*0324*/ 	.word	0x00000108
        /*0328*/ 	.short	0x0100
        /*032a*/ 	.byte	0x04
	.zero		1


	//   ....[34]....
        /*032c*/ 	.word	0x00001c10
        /*0330*/ 	.word	0x00000003
        /*0334*/ 	.word	0x00000100
        /*0338*/ 	.short	0x010a
        /*033a*/ 	.byte	0xff
	.zero		1


	//   ....[35]....
        /*033c*/ 	.word	0x00001c40
        /*0340*/ 	.word	0x00000003
        /*0344*/ 	.word	0x000000f0
        /*0348*/ 	.short	0x0101
        /*034a*/ 	.byte	0xff
	.zero		1


	//   ....[36]....
        /*034c*/ 	.word	0x00001d20
        /*0350*/ 	.word	0x000000ff
        /*0354*/ 	.word	0x00000020
        /*0358*/ 	.short	0x010a
        /*035a*/ 	.byte	0x04
	.zero		1


	//   ....[37]....
        /*035c*/ 	.word	0x00001da0
        /*0360*/ 	.word	0x000000ff
        /*0364*/ 	.word	0x00000020
        /*0368*/ 	.short	0x010a
        /*036a*/ 	.byte	0x21
	.zero		1


	//   ....[38]....
        /*036c*/ 	.word	0x00001ee0
        /*0370*/ 	.word	0x000000ff
        /*0374*/ 	.word	0x00000020
        /*0378*/ 	.short	0x010a
        /*037a*/ 	.byte	0x04
	.zero		1


	//   ....[39]....
        /*037c*/ 	.word	0x00002190
        /*0380*/ 	.word	0x000000ff
        /*0384*/ 	.word	0x00000088
        /*0388*/ 	.short	0x0101
        /*038a*/ 	.byte	0x15
	.zero		1


	//   ....[40]....
        /*038c*/ 	.word	0x000021b0
        /*0390*/ 	.word	0x000000ff
        /*0394*/ 	.word	0x00000020
        /*0398*/ 	.short	0x010a
        /*039a*/ 	.byte	0x04
	.zero		1


	//   ....[41]....
        /*039c*/ 	.word	0x00002230
        /*03a0*/ 	.word	0x000000ff
        /*03a4*/ 	.word	0x00000020
        /*03a8*/ 	.short	0x010a
        /*03aa*/ 	.byte	0x21
	.zero		1


	//   ....[42]....
        /*03ac*/ 	.word	0x00002370
        /*03b0*/ 	.word	0x000000ff
        /*03b4*/ 	.word	0x00000020
        /*03b8*/ 	.short	0x010a
        /*03ba*/ 	.byte	0x04
	.zero		1


	//   ....[43]....
        /*03bc*/ 	.word	0x00002630
        /*03c0*/ 	.word	0x00000003
        /*03c4*/ 	.word	0x00000090
        /*03c8*/ 	.short	0x010a
        /*03ca*/ 	.byte	0xff
	.zero		1


	//   ....[44]....
        /*03cc*/ 	.word	0x00002780
        /*03d0*/ 	.word	0x00000000
        /*03d4*/ 	.word	0x00000000
        /*03d8*/ 	.short	0x0101
        /*03da*/ 	.byte	0xff
	.zero		1


	//   ....[45]....
        /*03dc*/ 	.word	0x00002d30
        /*03e0*/ 	.word	0x000000ff
        /*03e4*/ 	.word	0x00000000
        /*03e8*/ 	.short	0x010a
        /*03ea*/ 	.byte	0x04
	.zero		1


	//   ....[46]....
        /*03ec*/ 	.word	0x00002dc0
        /*03f0*/ 	.word	0x000000ff
        /*03f4*/ 	.word	0x00000000
        /*03f8*/ 	.short	0x010a
        /*03fa*/ 	.byte	0x05
	.zero		1


	//   ....[47]....
        /*03fc*/ 	.word	0x00002e50
        /*0400*/ 	.word	0x000000ff
        /*0404*/ 	.word	0x00000000
        /*0408*/ 	.short	0x010a
        /*040a*/ 	.byte	0x05
	.zero		1


	//   ....[48]....
        /*040c*/ 	.word	0x00002ef0
        /*0410*/ 	.word	0x00000000
        /*0414*/ 	.word	0x00000000
        /*0418*/ 	.short	0x010a
        /*041a*/ 	.byte	0xff
	.zero		1


	//   ....[49]....
        /*041c*/ 	.word	0x00003010
        /*0420*/ 	.word	0x00000002
        /*0424*/ 	.word	0x000000f0
        /*0428*/ 	.short	0x010a
        /*042a*/ 	.byte	0xff
	.zero		1


	//   ....[50]....
        /*042c*/ 	.word	0x00003070
        /*0430*/ 	.word	0x00000004
        /*0434*/ 	.word	0x00000000
        /*0438*/ 	.short	0x0101
        /*043a*/ 	.byte	0xff
	.zero		1


	//   ....[51]....
        /*043c*/ 	.word	0x00003090
        /*0440*/ 	.word	0x000000ff
        /*0444*/ 	.word	0x000000a0
        /*0448*/ 	.short	0x010a
        /*044a*/ 	.byte	0x04
	.zero		1


	//   ....[52]....
        /*044c*/ 	.word	0x000031b0
        /*0450*/ 	.word	0x00000002
        /*0454*/ 	.word	0x00000090
        /*0458*/ 	.short	0x010a
        /*045a*/ 	.byte	0xff
	.zero		1


	//   ....[53]....
        /*045c*/ 	.word	0x000032c0
        /*0460*/ 	.word	0x00000002
        /*0464*/ 	.word	0x00000000
        /*0468*/ 	.short	0x0101
        /*046a*/ 	.byte	0xff
	.zero		1


	//   ....[54]....
        /*046c*/ 	.word	0x00003350
        /*0470*/ 	.word	0x000000ff
        /*0474*/ 	.word	0x000000a0
        /*0478*/ 	.short	0x0106
        /*047a*/ 	.byte	0x04
	.zero		1


	//   ....[55]....
        /*047c*/ 	.word	0x00003370
        /*0480*/ 	.word	0x000000ff
        /*0484*/ 	.word	0x000000a0
        /*0488*/ 	.short	0x010a
        /*048a*/ 	.byte	0x04
	.zero		1


	//   ....[56]....
        /*048c*/ 	.word	0x00003400
        /*0490*/ 	.word	0x000000ff
        /*0494*/ 	.word	0x000000a0
        /*0498*/ 	.short	0x0106
        /*049a*/ 	.byte	0x07
	.zero		1


	//   ....[57]....
        /*049c*/ 	.word	0x00003440
        /*04a0*/ 	.word	0x00000000
        /*04a4*/ 	.word	0x000000a0
        /*04a8*/ 	.short	0x010a
        /*04aa*/ 	.byte	0xff
	.zero		1


	//   ....[58]....
        /*04ac*/ 	.word	0x00003a10
        /*04b0*/ 	.word	0x00000000
        /*04b4*/ 	.word	0x00000090
        /*04b8*/ 	.short	0x010a
        /*04ba*/ 	.byte	0xff
	.zero		1


	//   ....[59]....
        /*04bc*/ 	.word	0x00003b10
        /*04c0*/ 	.word	0x00000003
        /*04c4*/ 	.word	0x00000000
        /*04c8*/ 	.short	0x0101
        /*04ca*/ 	.byte	0xff
	.zero		1


	//   ....[60]....
        /*04cc*/ 	.word	0x00003b20
        /*04d0*/ 	.word	0x000000ff
        /*04d4*/ 	.word	0x00000000
        /*04d8*/ 	.short	0x010a
        /*04da*/ 	.byte	0x04
	.zero		1


	//   ....[61]....
        /*04dc*/ 	.word	0x00003ba0
        /*04e0*/ 	.word	0x000000ff
        /*04e4*/ 	.word	0x000000d0
        /*04e8*/ 	.short	0x010a
        /*04ea*/ 	.byte	0x2e
	.zero		1


	//   ....[62]....
        /*04ec*/ 	.word	0x00003c80
        /*04f0*/ 	.word	0x000000ff
        /*04f4*/ 	.word	0x00000000
        /*04f8*/ 	.short	0x010a
        /*04fa*/ 	.byte	0x07
	.zero		1


	//   ....[63]....
        /*04fc*/ 	.word	0x00003dc0
        /*0500*/ 	.word	0x000000ff
        /*0504*/ 	.word	0x00000000
        /*0508*/ 	.short	0x010a
        /*050a*/ 	.byte	0x04
	.zero		1


	//   ....[64]....
        /*050c*/ 	.word	0x00004190
        /*0510*/ 	.word	0x000000ff
        /*0514*/ 	.word	0x00000000
        /*0518*/ 	.short	0x010a
        /*051a*/ 	.byte	0x04
	.zero		1


	//   ....[65]....
        /*051c*/ 	.word	0x00004220
        /*0520*/ 	.word	0x000000ff
        /*0524*/ 	.word	0x00000000
        /*0528*/ 	.short	0x010a
        /*052a*/ 	.byte	0x05
	.zero		1


	//   ....[66]....
        /*052c*/ 	.word	0x000042b0
        /*0530*/ 	.word	0x000000ff
        /*0534*/ 	.word	0x00000000
        /*0538*/ 	.short	0x010a
        /*053a*/ 	.byte	0x05
	.zero		1


	//   ....[67]....
        /*053c*/ 	.word	0x00004340
        /*0540*/ 	.word	0x000000ff
        /*0544*/ 	.word	0x00000000
        /*0548*/ 	.short	0x010a
        /*054a*/ 	.byte	0x04
	.zero		1


	//   ....[68]....
        /*054c*/ 	.word	0x00004810
        /*0550*/ 	.word	0x0000000c
        /*0554*/ 	.word	0x00000090
        /*0558*/ 	.short	0x010a
        /*055a*/ 	.byte	0xff
	.zero		1


	//   ....[69]....
        /*055c*/ 	.word	0x00004980
        /*0560*/ 	.word	0x00000000
        /*0564*/ 	.word	0x00000000
        /*0568*/ 	.short	0x0101
        /*056a*/ 	.byte	0xff
	.zero		1


	//   ....[70]....
        /*056c*/ 	.word	0x00004e10
        /*0570*/ 	.word	0x000000ff
        /*0574*/ 	.word	0x00000088
        /*0578*/ 	.short	0x010a
        /*057a*/ 	.byte	0x15
	.zero		1


	//   ....[71]....
        /*057c*/ 	.word	0x00004f90
        /*0580*/ 	.word	0x000000ff
        /*0584*/ 	.word	0x00000060
        /*0588*/ 	.short	0x010a
        /*058a*/ 	.byte	0x15
	.zero		1


	//   ....[72]....
        /*058c*/ 	.word	0x00005110
        /*0590*/ 	.word	0x000000ff
        /*0594*/ 	.word	0x00000040
        /*0598*/ 	.short	0x010b
        /*059a*/ 	.byte	0x15
	.zero		1


	//   ....[73]....
        /*059c*/ 	.word	0x00005120
        /*05a0*/ 	.word	0x000000ff
        /*05a4*/ 	.word	0x00000000
        /*05a8*/ 	.short	0x0101
        /*05aa*/ 	.byte	0x06
	.zero		1


	//   ....[74]....
        /*05ac*/ 	.word	0x00005130
        /*05b0*/ 	.word	0x000000ff
        /*05b4*/ 	.word	0x00000068
        /*05b8*/ 	.short	0x010a
        /*05ba*/ 	.byte	0x15
	.zero		1


	//   ....[75]....
        /*05bc*/ 	.word	0x00005290
        /*05c0*/ 	.word	0x000000ff
        /*05c4*/ 	.word	0x00000048
        /*05c8*/ 	.short	0x010b
        /*05ca*/ 	.byte	0x15
	.zero		1


	//   ....[76]....
        /*05cc*/ 	.word	0x000052a0
        /*05d0*/ 	.word	0x000000ff
        /*05d4*/ 	.word	0x00000000
        /*05d8*/ 	.short	0x0101
        /*05da*/ 	.byte	0x06
	.zero		1


	//   ....[77]....
        /*05dc*/ 	.word	0x000052b0
        /*05e0*/ 	.word	0x000000ff
        /*05e4*/ 	.word	0x00000070
        /*05e8*/ 	.short	0x010a
        /*05ea*/ 	.byte	0x15
	.zero		1


	//   ....[78]....
        /*05ec*/ 	.word	0x00005400
        /*05f0*/ 	.word	0x000000ff
        /*05f4*/ 	.word	0x00000050
        /*05f8*/ 	.short	0x010b
        /*05fa*/ 	.byte	0x15
	.zero		1


	//   ....[79]....
        /*05fc*/ 	.word	0x00005410
        /*0600*/ 	.word	0x000000ff
        /*0604*/ 	.word	0x00000000
        /*0608*/ 	.short	0x0101
        /*060a*/ 	.byte	0x06
	.zero		1


	//   ....[80]....
        /*060c*/ 	.word	0x00005420
        /*0610*/ 	.word	0x000000ff
        /*0614*/ 	.word	0x00000078
        /*0618*/ 	.short	0x010a
        /*061a*/ 	.byte	0x15
	.zero		1


	//   ....[81]....
        /*061c*/ 	.word	0x00005610
        /*0620*/ 	.word	0x000000ff
        /*0624*/ 	.word	0x00000058
        /*0628*/ 	.short	0x010b
        /*062a*/ 	.byte	0x15
	.zero		1


	//   ....[82]....
        /*062c*/ 	.word	0x00005620
        /*0630*/ 	.word	0x000000ff
        /*0634*/ 	.word	0x00000000
        /*0638*/ 	.short	0x0101
        /*063a*/ 	.byte	0x25
	.zero		1


	//   ....[83]....
        /*063c*/ 	.word	0x00005650
        /*0640*/ 	.word	0x000000ff
        /*0644*/ 	.word	0x00000060
        /*0648*/ 	.short	0x010a
        /*064a*/ 	.byte	0x15
	.zero		1


	//   ....[84]....
        /*064c*/ 	.word	0x00005670
        /*0650*/ 	.word	0x000000ff
        /*0654*/ 	.word	0x00000068
        /*0658*/ 	.short	0x010a
        /*065a*/ 	.byte	0x15
	.zero		1


	//   ....[85]....
        /*065c*/ 	.word	0x00005690
        /*0660*/ 	.word	0x000000ff
        /*0664*/ 	.word	0x00000070
        /*0668*/ 	.short	0x010a
        /*066a*/ 	.byte	0x15
	.zero		1


	//   ....[86]....
        /*066c*/ 	.word	0x000056d0
        /*0670*/ 	.word	0x00000000
        /*0674*/ 	.word	0x00000078
        /*0678*/ 	.short	0x010a
        /*067a*/ 	.byte	0xff
	.zero		1


	//   ....[87]....
        /*067c*/ 	.word	0x00005a20
        /*0680*/ 	.word	0x00000003
        /*0684*/ 	.word	0x00000090
        /*0688*/ 	.short	0x010a
        /*068a*/ 	.byte	0xff
	.zero		1


	//   ....[88]....
        /*068c*/ 	.word	0x00005ba0
        /*0690*/ 	.word	0x00000000
        /*0694*/ 	.word	0x00000000
        /*0698*/ 	.short	0x0101
        /*069a*/ 	.byte	0xff
	.zero		1


	//   ....[89]....
        /*069c*/ 	.word	0x00006720
        /*06a0*/ 	.word	0x000000ff
        /*06a4*/ 	.word	0x00000040
        /*06a8*/ 	.short	0x010a
        /*06aa*/ 	.byte	0x2c
	.zero		1


	//   ....[90]....
        /*06ac*/ 	.word	0x00006770
        /*06b0*/ 	.word	0x0000004c
        /*06b4*/ 	.word	0x000000b0
        /*06b8*/ 	.short	0x010a
        /*06ba*/ 	.byte	0xff
	.zero		1


	//   ....[91]....
        /*06bc*/ 	.word	0x00006890
        /*06c0*/ 	.word	0x000000ff
        /*06c4*/ 	.word	0x00000040
        /*06c8*/ 	.short	0x010a
        /*06ca*/ 	.byte	0x2c
	.zero		1


	//   ....[92]....
        /*06cc*/ 	.word	0x00006990
        /*06d0*/ 	.word	0x0000004c
        /*06d4*/ 	.word	0x000000b0
        /*06d8*/ 	.short	0x010a
        /*06da*/ 	.byte	0xff
	.zero		1


	//   ....[93]....
        /*06dc*/ 	.word	0x00007190
        /*06e0*/ 	.word	0x00000000
        /*06e4*/ 	.word	0x00000000
        /*06e8*/ 	.short	0x0101
        /*06ea*/ 	.byte	0xff
	.zero		1


	//   ....[94]....
        /*06ec*/ 	.word	0x000071a0
        /*06f0*/ 	.word	0x00000003
        /*06f4*/ 	.word	0x00000040
        /*06f8*/ 	.short	0x010a
        /*06fa*/ 	.byte	0xff
	.zero		1


	//   ....[95]....
        /*06fc*/ 	.word	0x00007270
        /*0700*/ 	.word	0x00000003
        /*0704*/ 	.word	0x00000040
        /*0708*/ 	.short	0x010a
        /*070a*/ 	.byte	0xff
	.zero		1


	//   ....[96]....
        /*070c*/ 	.word	0x00007b00
        /*0710*/ 	.word	0x00000052
        /*0714*/ 	.word	0x00000000
        /*0718*/ 	.short	0x0101
        /*071a*/ 	.byte	0xff
	.zero		1


	//   ....[97]....
        /*071c*/ 	.word	0x00007b20
        /*0720*/ 	.word	0x00000053
        /*0724*/ 	.word	0x00000040
        /*0728*/ 	.short	0x010a
        /*072a*/ 	.byte	0xff
	.zero		1


	//   ....[98]....
        /*072c*/ 	.word	0x00007be0
        /*0730*/ 	.word	0x00000053
        /*0734*/ 	.word	0x00000040
        /*0738*/ 	.short	0x010a
        /*073a*/ 	.byte	0xff
	.zero		1


	//   ....[99]....
        /*073c*/ 	.word	0x00008470
        /*0740*/ 	.word	0x00000052
        /*0744*/ 	.word	0x00000000
        /*0748*/ 	.short	0x0101
        /*074a*/ 	.byte	0xff
	.zero		1


	//   ....[100]....
        /*074c*/ 	.word	0x00008490
        /*0750*/ 	.word	0x00000054
        /*0754*/ 	.word	0x00000040
        /*0758*/ 	.short	0x010a
        /*075a*/ 	.byte	0xff
	.zero		1


	//   ....[101]....
        /*075c*/ 	.word	0x00008550
        /*0760*/ 	.word	0x00000054
        /*0764*/ 	.word	0x00000040
        /*0768*/ 	.short	0x010a
        /*076a*/ 	.byte	0xff
	.zero		1


	//   ....[102]....
        /*076c*/ 	.word	0x00008b20
        /*0770*/ 	.word	0x000000ff
        /*0774*/ 	.word	0x00000000
        /*0778*/ 	.short	0x0101
        /*077a*/ 	.byte	0x04
	.zero		1


	//   ....[103]....
        /*077c*/ 	.word	0x00008e40
        /*0780*/ 	.word	0x00000002
        /*0784*/ 	.word	0x00000000
        /*0788*/ 	.short	0x0101
        /*078a*/ 	.byte	0xff
	.zero		1


	//   ....[104]....
        /*078c*/ 	.word	0x000090e0
        /*0790*/ 	.word	0x000000ff
        /*0794*/ 	.word	0x00000000
        /*0798*/ 	.short	0x0101
        /*079a*/ 	.byte	0x06
	.zero		1


	//   ....[105]....
        /*079c*/ 	.word	0x00009100
        /*07a0*/ 	.word	0x00000003
        /*07a4*/ 	.word	0x00000100
        /*07a8*/ 	.short	0x010a
        /*07aa*/ 	.byte	0xff
	.zero		1


	//   ....[106]....
        /*07ac*/ 	.word	0x00009160
        /*07b0*/ 	.word	0x00000000
        /*07b4*/ 	.word	0x00000020
        /*07b8*/ 	.short	0x010a
        /*07ba*/ 	.byte	0xff
	.zero		1


	//   ....[107]....
        /*07bc*/ 	.word	0x000091c0
        /*07c0*/ 	.word	0x00000000
        /*07c4*/ 	.word	0x00000020
        /*07c8*/ 	.short	0x010a
        /*07ca*/ 	.byte	0xff
	.zero		1


	//   ....[108]....
        /*07cc*/ 	.word	0x00009210
        /*07d0*/ 	.word	0x00000003
        /*07d4*/ 	.word	0x00000090
        /*07d8*/ 	.short	0x010a
        /*07da*/ 	.byte	0xff
	.zero		1


	//   ....[109]....
        /*07dc*/ 	.word	0x00009270
        /*07e0*/ 	.word	0x00000000
        /*07e4*/ 	.word	0x00000000
        /*07e8*/ 	.short	0x010a
        /*07ea*/ 	.byte	0xff
	.zero		1


	//   ....[110]....
        /*07ec*/ 	.word	0x000092d0
        /*07f0*/ 	.word	0x00000000
        /*07f4*/ 	.word	0x00000000
        /*07f8*/ 	.short	0x010a
        /*07fa*/ 	.byte	0xff
	.zero		1


	//   ....[111]....
        /*07fc*/ 	.word	0x00009330
        /*0800*/ 	.word	0x00000000
        /*0804*/ 	.word	0x00000000
        /*0808*/ 	.short	0x010a
        /*080a*/ 	.byte	0xff
	.zero		1


	//   ....[112]....
        /*080c*/ 	.word	0x00009380
        /*0810*/ 	.word	0x00000002
        /*0814*/ 	.word	0x000000f0
        /*0818*/ 	.short	0x010a
        /*081a*/ 	.byte	0xff
	.zero		1


	//   ....[113]....
        /*081c*/ 	.word	0x000093e0
        /*0820*/ 	.word	0x00000002
        /*0824*/ 	.word	0x000000a0
        /*0828*/ 	.short	0x010a
        /*082a*/ 	.byte	0xff
	.zero		1


	//   ....[114]....
        /*082c*/ 	.word	0x00009430
        /*0830*/ 	.word	0x00000002
        /*0834*/ 	.word	0x00000090
        /*0838*/ 	.short	0x010a
        /*083a*/ 	.byte	0xff
	.zero		1


	//   ....[115]....
        /*083c*/ 	.word	0x00009490
        /*0840*/ 	.word	0x00000000
        /*0844*/ 	.word	0x000000a0
        /*0848*/ 	.short	0x010a
        /*084a*/ 	.byte	0xff
	.zero		1


	//   ....[116]....
        /*084c*/ 	.word	0x000094e0
        /*0850*/ 	.word	0x00000000
        /*0854*/ 	.word	0x00000090
        /*0858*/ 	.short	0x010a
        /*085a*/ 	.byte	0xff
	.zero		1


	//   ....[117]....
        /*085c*/ 	.word	0x00009540
        /*0860*/ 	.word	0x00000003
        /*0864*/ 	.word	0x000000d0
        /*0868*/ 	.short	0x010a
        /*086a*/ 	.byte	0xff
	.zero		1


	//   ....[118]....
        /*086c*/ 	.word	0x000095a0
        /*0870*/ 	.word	0x00000000
        /*0874*/ 	.word	0x00000000
        /*0878*/ 	.short	0x010a
        /*087a*/ 	.byte	0xff
	.zero		1


	//   ....[119]....
        /*087c*/ 	.word	0x00009600
        /*0880*/ 	.word	0x00000000
        /*0884*/ 	.word	0x00000000
        /*0888*/ 	.short	0x010a
        /*088a*/ 	.byte	0xff
	.zero		1


	//   ....[120]....
        /*088c*/ 	.word	0x00009660
        /*0890*/ 	.word	0x00000000
        /*0894*/ 	.word	0x00000000
        /*0898*/ 	.short	0x010a
        /*089a*/ 	.byte	0xff
	.zero		1


	//   ....[121]....
        /*089c*/ 	.word	0x000096c0
        /*08a0*/ 	.word	0x00000000
        /*08a4*/ 	.word	0x00000000
        /*08a8*/ 	.short	0x010a
        /*08aa*/ 	.byte	0xff
	.zero		1


	//   ....[122]....
        /*08ac*/ 	.word	0x00009720
        /*08b0*/ 	.word	0x00000000
        /*08b4*/ 	.word	0x00000000
        /*08b8*/ 	.short	0x010a
        /*08ba*/ 	.byte	0xff
	.zero		1


	//   ....[123]....
        /*08bc*/ 	.word	0x00009770
        /*08c0*/ 	.word	0x0000000c
        /*08c4*/ 	.word	0x00000090
        /*08c8*/ 	.short	0x010a
        /*08ca*/ 	.byte	0xff
	.zero		1


	//   ....[124]....
        /*08cc*/ 	.word	0x000097d0
        /*08d0*/ 	.word	0x00000000
        /*08d4*/ 	.word	0x00000088
        /*08d8*/ 	.short	0x010a
        /*08da*/ 	.byte	0xff
	.zero		1


	//   ....[125]....
        /*08dc*/ 	.word	0x00009830
        /*08e0*/ 	.word	0x00000000
        /*08e4*/ 	.word	0x00000060
        /*08e8*/ 	.short	0x010a
        /*08ea*/ 	.byte	0xff
	.zero		1


	//   ....[126]....
        /*08ec*/ 	.word	0x00009890
        /*08f0*/ 	.word	0x00000000
        /*08f4*/ 	.word	0x00000068
        /*08f8*/ 	.short	0x010a
        /*08fa*/ 	.byte	0xff
	.zero		1


	//   ....[127]....
        /*08fc*/ 	.word	0x000098f0
        /*0900*/ 	.word	0x00000000
        /*0904*/ 	.word	0x00000070
        /*0908*/ 	.short	0x010a
        /*090a*/ 	.byte	0xff
	.zero		1


	//   ....[128]....
        /*090c*/ 	.word	0x00009950
        /*0910*/ 	.word	0x00000000
        /*0914*/ 	.word	0x00000078
        /*0918*/ 	.short	0x010a
        /*091a*/ 	.byte	0xff
	.zero		1


	//   ....[129]....
        /*091c*/ 	.word	0x000099b0
        /*0920*/ 	.word	0x00000000
        /*0924*/ 	.word	0x00000060
        /*0928*/ 	.short	0x010a
        /*092a*/ 	.byte	0xff
	.zero		1


	//   ....[130]....
        /*092c*/ 	.word	0x00009a10
        /*0930*/ 	.word	0x00000000
        /*0934*/ 	.word	0x00000068
        /*0938*/ 	.short	0x010a
        /*093a*/ 	.byte	0xff
	.zero		1


	//   ....[131]....
        /*093c*/ 	.word	0x00009a70
        /*0940*/ 	.word	0x00000000
        /*0944*/ 	.word	0x00000070
        /*0948*/ 	.short	0x010a
        /*094a*/ 	.byte	0xff
	.zero		1


	//   ....[132]....
        /*094c*/ 	.word	0x00009ac0
        /*0950*/ 	.word	0x00000003
        /*0954*/ 	.word	0x00000090
        /*0958*/ 	.short	0x010a
        /*095a*/ 	.byte	0xff
	.zero		1


	//   ....[133]....
        /*095c*/ 	.word	0x00009b20
        /*0960*/ 	.word	0x00000000
        /*0964*/ 	.word	0x00000040
        /*0968*/ 	.short	0x010a
        /*096a*/ 	.byte	0xff
	.zero		1


	//   ....[134]....
        /*096c*/ 	.word	0x00009b70
        /*0970*/ 	.word	0x0000004c
        /*0974*/ 	.word	0x000000b0
        /*0978*/ 	.short	0x010a
        /*097a*/ 	.byte	0xff
	.zero		1


	//   ....[135]....
        /*097c*/ 	.word	0x00009bc0
        /*0980*/ 	.word	0x00000003
        /*0984*/ 	.word	0x00000040
        /*0988*/ 	.short	0x010a
        /*098a*/ 	.byte	0xff
	.zero		1


	//   ....[136]....
        /*098c*/ 	.word	0x00009c10
        /*0990*/ 	.word	0x00000053
        /*0994*/ 	.word	0x00000040
        /*0998*/ 	.short	0x010a
        /*099a*/ 	.byte	0xff
	.zero		1


	//   ....[137]....
        /*099c*/ 	.word	0x00009c60
        /*09a0*/ 	.word	0x00000054
        /*09a4*/ 	.word	0x00000040
        /*09a8*/ 	.short	0x010a
        /*09aa*/ 	.byte	0xff
	.zero		1


	//----- nvinfo : EIATTR_NUM_MBARRIERS
	.align		4
.L_47:
        /*09ac*/ 	.byte	0x03, 0x38
        /*09ae*/ 	.short	0x0022


	//----- nvinfo : EIATTR_EXIT_INSTR_OFFSETS
	.align		4
        /*09b0*/ 	.byte	0x04, 0x1c
        /*09b2*/ 	.short	(.L_49 - .L_48)


	//   ....[0]....
.L_48:
        /*09b4*/ 	.word	0x00002f20


	//   ....[1]....
        /*09b8*/ 	.word	0x00003410


	//   ....[2]....
        /*09bc*/ 	.word	0x00003470


	//   ....[3]....
        /*09c0*/ 	.word	0x000045a0


	//   ....[4]....
        /*09c4*/ 	.word	0x00005700


	//   ....[5]....
        /*09c8*/ 	.word	0x00005740


	//   ....[6]....
        /*09cc*/ 	.word	0x00008fe0


	//   ....[7]....
        /*09d0*/ 	.word	0x00009050


	//   ....[8]....
        /*09d4*/ 	.word	0x00009080


	//   ....[9]....
        /*09d8*/ 	.word	0x000090f0


	//----- nvinfo : EIATTR_MAX_THREADS
	.align		4
.L_49:
        /*09dc*/ 	.byte	0x04, 0x05
        /*09de*/ 	.short	(.L_51 - .L_50)
.L_50:
        /*09e0*/ 	.word	0x00000100
        /*09e4*/ 	.word	0x00000001
        /*09e8*/ 	.word	0x00000001


	//----- nvinfo : EIATTR_CRS_STACK_SIZE
	.align		4
.L_51:
        /*09ec*/ 	.byte	0x04, 0x1e
        /*09ee*/ 	.short	(.L_53 - .L_52)
.L_52:
        /*09f0*/ 	.word	0x00000000


	//----- nvinfo : EIATTR_CBANK_PARAM_SIZE
	.align		4
.L_53:
        /*09f4*/ 	.byte	0x03, 0x19
        /*09f6*/ 	.short	0x0800


	//----- nvinfo : EIATTR_PARAM_CBANK
	.align		4
        /*09f8*/ 	.byte	0x04, 0x0a
        /*09fa*/ 	.short	(.L_55 - .L_54)
	.align		4
.L_54:
        /*09fc*/ 	.word	index@(.nv.constant0._ZN7cutlass13device_kernelINS_4gemm6kernel13GemmUniversalIN4cute5tupleIJiiiiEEENS1_10collective13CollectiveMmaINS1_35MainloopSm100TmaUmmaWarpSpecializedILi4ELi2ELi4ENS5_IJNS4_1CILi4EEESB_NSA_ILi1EEEEEEEENS5_IJNSA_ILi64EEENSA_ILi128EEESF_EEENS_10tfloat32_tENS5_IJlSC_lEEESI_SJ_NS4_8TiledMMAINS4_8MMA_AtomIJNS4_17SM100_MMA_TF32_SSISI_SI_fLi64ELi128ELNS4_4UMMA5MajorE0ELSO_0ELNSN_7ScaleInE0ELSP_0EEEEEENS4_6LayoutINS5_IJSC_SC_SC_EEENS5_IJNSA_ILi0EEESU_SU_EEEEENS5_IJNS4_10UnderscoreESX_SX_EEEEENS4_23SM90_TMA_LOAD_MULTICASTENS4_14ComposedLayoutINS4_7SwizzleILi3ELi4ELi3EEENS4_18smem_ptr_flag_bitsILi32EEENSS_INS5_IJNSA_ILi8EEENSA_ILi32EEEEEENS5_IJS17_SC_EEEEEEEvNS4_8identityES10_S1B_vS1C_EENS_8epilogue10collective18CollectiveEpilogueINS1E_23Sm100TmaWarpSpecializedILi4ELi2ELi16ELb1ELb0EEEJSH_NS5_IJNSS_ISF_SC_EENSS_IS17_SC_EEEEESI_SJ_SI_SJ_NS1E_6fusion15FusionCallbacksIS1I_NS1M_17LinearCombinationISI_fSI_fLNS_15FloatRoundStyleE2EEESH_S1L_JEEENS4_5SM1004TMEM4LOAD26SM100_TMEM_LOAD_16dp128b8xENS4_13SM90_TMA_LOADES1B_NS4_17SM75_U32x4_LDSM_NENS4_14SM90_TMA_STOREES1B_NS4_17SM90_U32x4_STSM_NENS4_39AutoVectorizingCopyWithAssumedAlignmentILi128EEEEEEvvEEEEvNT_6ParamsE)
        /*0a00*/ 	.short	0x0380
        /*0a02*/ 	.short	0x0800


	//----- nvinfo : EIATTR_SW_WAR
	.align		4
.L_55:
        /*0a04*/ 	.byte	0x04, 0x36
        /*0a06*/ 	.short	(.L_57 - .L_56)
.L_56:
        /*0a08*/ 	.word	0x00000008
.L_57:


//--------------------- .nv.callgraph             --------------------------
	.section	.nv.callgraph,"",@"SHT_CUDA_CALLGRAPH"
	.align	4
	.sectionentsize	8
	.align		4
        /*0000*/ 	.word	0x00000000
	.align		4
        /*0004*/ 	.word	0xffffffff
	.align		4
        /*0008*/ 	.word	index@(_ZN7cutlass13device_kernelINS_4gemm6kernel13GemmUniversalIN4cute5tupleIJiiiiEEENS1_10collective13CollectiveMmaINS1_35MainloopSm100TmaUmmaWarpSpecializedILi4ELi2ELi4ENS5_IJNS4_1CILi4EEESB_NSA_ILi1EEEEEEEENS5_IJNSA_ILi64EEENSA_ILi128EEESF_EEENS_10tfloat32_tENS5_IJlSC_lEEESI_SJ_NS4_8TiledMMAINS4_8MMA_AtomIJNS4_17SM100_MMA_TF32_SSISI_SI_fLi64ELi128ELNS4_4UMMA5MajorE0ELSO_0ELNSN_7ScaleInE0ELSP_0EEEEEENS4_6LayoutINS5_IJSC_SC_SC_EEENS5_IJNSA_ILi0EEESU_SU_EEEEENS5_IJNS4_10UnderscoreESX_SX_EEEEENS4_23SM90_TMA_LOAD_MULTICASTENS4_14ComposedLayoutINS4_7SwizzleILi3ELi4ELi3EEENS4_18smem_ptr_flag_bitsILi32EEENSS_INS5_IJNSA_ILi8EEENSA_ILi32EEEEEENS5_IJS17_SC_EEEEEEEvNS4_8identityES10_S1B_vS1C_EENS_8epilogue10collective18CollectiveEpilogueINS1E_23Sm100TmaWarpSpecializedILi4ELi2ELi16ELb1ELb0EEEJSH_NS5_IJNSS_ISF_SC_EENSS_IS17_SC_EEEEESI_SJ_SI_SJ_NS1E_6fusion15FusionCallbacksIS1I_NS1M_17LinearCombinationISI_fSI_fLNS_15FloatRoundStyleE2EEESH_S1L_JEEENS4_5SM1004TMEM4LOAD26SM100_TMEM_LOAD_16dp128b8xENS4_13SM90_TMA_LOADES1B_NS4_17SM75_U32x4_LDSM_NENS4_14SM90_TMA_STOREES1B_NS4_17SM90_U32x4_STSM_NENS4_39AutoVectorizingCopyWithAssumedAlignmentILi128EEEEEEvvEEEEvNT_6ParamsE)
	.align		4
        /*000c*/ 	.word	index@(__assertfail)
	.align		4
        /*0010*/ 	.word	0x00000000
	.align		4
        /*0014*/ 	.word	0xfffffffe
	.align		4
        /*0018*/ 	.word	0x00000000
	.align		4
        /*001c*/ 	.word	0xfffffffd
	.align		4
        /*0020*/ 	.word	0x00000000
	.align		4
        /*0024*/ 	.word	0xfffffffc


//--------------------- .nv.constant4             --------------------------
	.section	.nv.constant4,"a",@progbits
	.align	8
	.align		8
.nv.constant4:
        /*0000*/ 	.dword	__assertfail
	.align		8
        /*0008*/ 	.dword	__unnamed_1
	.align		8
        /*0010*/ 	.dword	__unnamed_2
	.align		8
        /*0018*/ 	.dword	_ZN40_INTERNAL_34c96392_4_k_cu_3cce592c_271584cuda3std3__45__cpo5beginE
	.align		8
        /*0020*/ 	.dword	_ZN40_INTERNAL_34c96392_4_k_cu_3cce592c_271584cuda3std3__45__cpo3endE
	.align		8
        /*0028*/ 	.dword	_ZN40_INTERNAL_34c96392_4_k_cu_3cce592c_271584cuda3std3__45__cpo6cbeginE
	.align		8
        /*0030*/ 	.dword	_ZN40_INTERNAL_34c96392_4_k_cu_3cce592c_271584cuda3std3__45__cpo4cendE
	.align		8
        /*0038*/ 	.dword	_ZN40_INTERNAL_34c96392_4_k_cu_3cce592c_271584cuda3std3__442_GLOBAL__N__34c96392_4_k_cu_3cce592c_271586ignoreE
	.align		8
        /*0040*/ 	.dword	_ZN40_INTERNAL_34c96392_4_k_cu_3cce592c_271584cuda3std3__419piecewise_constructE
	.align		8
        /*0048*/ 	.dword	_ZN40_INTERNAL_34c96392_4_k_cu_3cce592c_271584cuda3std3__48in_placeE
	.align		8
        /*0050*/ 	.dword	_ZN40_INTERNAL_34c96392_4_k_cu_3cce592c_271584cuda3std6ranges3__45__cpo4swapE
	.align		8
        /*0058*/ 	.dword	_ZN40_INTERNAL_34c96392_4_k_cu_3cce592c_271584cuda3std6ranges3__45__cpo9iter_moveE
	.align		8
        /*0060*/ 	.dword	_ZN40_INTERNAL_34c96392_4_k_cu_3cce592c_271584cute7productE
	.align		8
        /*0068*/ 	.dword	_ZN40_INTERNAL_34c96392_4_k_cu_3cce592c_271584cute1_E
	.align		8
        /*0070*/ 	.dword	$str$25
	.align		8
        /*0078*/ 	.dword	$str$26
	.align		8
        /*0080*/ 	.dword	$str$27
	.align		8
        /*0088*/ 	.dword	$str$28


//--------------------- .text._ZN7cutlass13device_kernelINS_4gemm6kernel13GemmUniversalIN4cute5tupleIJiiiiEEENS1_10collective13CollectiveMmaINS1_35MainloopSm100TmaUmmaWarpSpecializedILi4ELi2ELi4ENS5_IJNS4_1CILi4EEESB_NSA_ILi1EEEEEEEENS5_IJNSA_ILi64EEENSA_ILi128EEESF_EEENS_10tfloat32_tENS5_IJlSC_lEEESI_SJ_NS4_8TiledMMAINS4_8MMA_AtomIJNS4_17SM100_MMA_TF32_SSISI_SI_fLi64ELi128ELNS4_4UMMA5MajorE0ELSO_0ELNSN_7ScaleInE0ELSP_0EEEEEENS4_6LayoutINS5_IJSC_SC_SC_EEENS5_IJNSA_ILi0EEESU_SU_EEEEENS5_IJNS4_10UnderscoreESX_SX_EEEEENS4_23SM90_TMA_LOAD_MULTICASTENS4_14ComposedLayoutINS4_7SwizzleILi3ELi4ELi3EEENS4_18smem_ptr_flag_bitsILi32EEENSS_INS5_IJNSA_ILi8EEENSA_ILi32EEEEEENS5_IJS17_SC_EEEEEEEvNS4_8identityES10_S1B_vS1C_EENS_8epilogue10collective18CollectiveEpilogueINS1E_23Sm100TmaWarpSpecializedILi4ELi2ELi16ELb1ELb0EEEJSH_NS5_IJNSS_ISF_SC_EENSS_IS17_SC_EEEEESI_SJ_SI_SJ_NS1E_6fusion15FusionCallbacksIS1I_NS1M_17LinearCombinationISI_fSI_fLNS_15FloatRoundStyleE2EEESH_S1L_JEEENS4_5SM1004TMEM4LOAD26SM100_TMEM_LOAD_16dp128b8xENS4_13SM90_TMA_LOADES1B_NS4_17SM75_U32x4_LDSM_NENS4_14SM90_TMA_STOREES1B_NS4_17SM90_U32x4_STSM_NENS4_39AutoVectorizingCopyWithAssumedAlignmentILi128EEEEEEvvEEEEvNT_6ParamsE --------------------------
	.section	.text._ZN7cutlass13device_kernelINS_4gemm6kernel13GemmUniversalIN4cute5tupleIJiiiiEEENS1_10collective13CollectiveMmaINS1_35MainloopSm100TmaUmmaWarpSpecializedILi4ELi2ELi4ENS5_IJNS4_1CILi4EEESB_NSA_ILi1EEEEEEEENS5_IJNSA_ILi64EEENSA_ILi128EEESF_EEENS_10tfloat32_tENS5_IJlSC_lEEESI_SJ_NS4_8TiledMMAINS4_8MMA_AtomIJNS4_17SM100_MMA_TF32_SSISI_SI_fLi64ELi128ELNS4_4UMMA5MajorE0ELSO_0ELNSN_7ScaleInE0ELSP_0EEEEEENS4_6LayoutINS5_IJSC_SC_SC_EEENS5_IJNSA_ILi0EEESU_SU_EEEEENS5_IJNS4_10UnderscoreESX_SX_EEEEENS4_23SM90_TMA_LOAD_MULTICASTENS4_14ComposedLayoutINS4_7SwizzleILi3ELi4ELi3EEENS4_18smem_ptr_flag_bitsILi32EEENSS_INS5_IJNSA_ILi8EEENSA_ILi32EEEEEENS5_IJS17_SC_EEEEEEEvNS4_8identityES10_S1B_vS1C_EENS_8epilogue10collective18CollectiveEpilogueINS1E_23Sm100TmaWarpSpecializedILi4ELi2ELi16ELb1ELb0EEEJSH_NS5_IJNSS_ISF_SC_EENSS_IS17_SC_EEEEESI_SJ_SI_SJ_NS1E_6fusion15FusionCallbacksIS1I_NS1M_17LinearCombinationISI_fSI_fLNS_15FloatRoundStyleE2EEESH_S1L_JEEENS4_5SM1004TMEM4LOAD26SM100_TMEM_LOAD_16dp128b8xENS4_13SM90_TMA_LOADES1B_NS4_17SM75_U32x4_LDSM_NENS4_14SM90_TMA_STOREES1B_NS4_17SM90_U32x4_STSM_NENS4_39AutoVectorizingCopyWithAssumedAlignmentILi128EEEEEEvvEEEEvNT_6ParamsE,"ax",@progbits
	.align	128
.text._ZN7cutlass13device_kernelINS_4gemm6kernel13GemmUniversalIN4cute5tupleIJiiiiEEENS1_10collective13CollectiveMmaINS1_35MainloopSm100TmaUmmaWarpSpecializedILi4ELi2ELi4ENS5_IJNS4_1CILi4EEESB_NSA_ILi1EEEEEEEENS5_IJNSA_ILi64EEENSA_ILi128EEESF_EEENS_10tfloat32_tENS5_IJlSC_lEEESI_SJ_NS4_8TiledMMAINS4_8MMA_AtomIJNS4_17SM100_MMA_TF32_SSISI_SI_fLi64ELi128ELNS4_4UMMA5MajorE0ELSO_0ELNSN_7ScaleInE0ELSP_0EEEEEENS4_6LayoutINS5_IJSC_SC_SC_EEENS5_IJNSA_ILi0EEESU_SU_EEEEENS5_IJNS4_10UnderscoreESX_SX_EEEEENS4_23SM90_TMA_LOAD_MULTICASTENS4_14ComposedLayoutINS4_7SwizzleILi3ELi4ELi3EEENS4_18smem_ptr_flag_bitsILi32EEENSS_INS5_IJNSA_ILi8EEENSA_ILi32EEEEEENS5_IJS17_SC_EEEEEEEvNS4_8identityES10_S1B_vS1C_EENS_8epilogue10collective18CollectiveEpilogueINS1E_23Sm100TmaWarpSpecializedILi4ELi2ELi16ELb1ELb0EEEJSH_NS5_IJNSS_ISF_SC_EENSS_IS17_SC_EEEEESI_SJ_SI_SJ_NS1E_6fusion15FusionCallbacksIS1I_NS1M_17LinearCombinationISI_fSI_fLNS_15FloatRoundStyleE2EEESH_S1L_JEEENS4_5SM1004TMEM4LOAD26SM100_TMEM_LOAD_16dp128b8xENS4_13SM90_TMA_LOADES1B_NS4_17SM75_U32x4_LDSM_NENS4_14SM90_TMA_STOREES1B_NS4_17SM90_U32x4_STSM_NENS4_39AutoVectorizingCopyWithAssumedAlignmentILi128EEEEEEvvEEEEvNT_6ParamsE:
        .type           _ZN7cutlass13device_kernelINS_4gemm6kernel13GemmUniversalIN4cute5tupleIJiiiiEEENS1_10collective13CollectiveMmaINS1_35MainloopSm100TmaUmmaWarpSpecializedILi4ELi2ELi4ENS5_IJNS4_1CILi4EEESB_NSA_ILi1EEEEEEEENS5_IJNSA_ILi64EEENSA_ILi128EEESF_EEENS_10tfloat32_tENS5_IJlSC_lEEESI_SJ_NS4_8TiledMMAINS4_8MMA_AtomIJNS4_17SM100_MMA_TF32_SSISI_SI_fLi64ELi128ELNS4_4UMMA5MajorE0ELSO_0ELNSN_7ScaleInE0ELSP_0EEEEEENS4_6LayoutINS5_IJSC_SC_SC_EEENS5_IJNSA_ILi0EEESU_SU_EEEEENS5_IJNS4_10UnderscoreESX_SX_EEEEENS4_23SM90_TMA_LOAD_MULTICASTENS4_14ComposedLayoutINS4_7SwizzleILi3ELi4ELi3EEENS4_18smem_ptr_flag_bitsILi32EEENSS_INS5_IJNSA_ILi8EEENSA_ILi32EEEEEENS5_IJS17_SC_EEEEEEEvNS4_8identityES10_S1B_vS1C_EENS_8epilogue10collective18CollectiveEpilogueINS1E_23Sm100TmaWarpSpecializedILi4ELi2ELi16ELb1ELb0EEEJSH_NS5_IJNSS_ISF_SC_EENSS_IS17_SC_EEEEESI_SJ_SI_SJ_NS1E_6fusion15FusionCallbacksIS1I_NS1M_17LinearCombinationISI_fSI_fLNS_15FloatRoundStyleE2EEESH_S1L_JEEENS4_5SM1004TMEM4LOAD26SM100_TMEM_LOAD_16dp128b8xENS4_13SM90_TMA_LOADES1B_NS4_17SM75_U32x4_LDSM_NENS4_14SM90_TMA_STOREES1B_NS4_17SM90_U32x4_STSM_NENS4_39AutoVectorizingCopyWithAssumedAlignmentILi128EEEEEEvvEEEEvNT_6ParamsE,@function
        .size           _ZN7cutlass13device_kernelINS_4gemm6kernel13GemmUniversalIN4cute5tupleIJiiiiEEENS1_10collective13CollectiveMmaINS1_35MainloopSm100TmaUmmaWarpSpecializedILi4ELi2ELi4ENS5_IJNS4_1CILi4EEESB_NSA_ILi1EEEEEEEENS5_IJNSA_ILi64EEENSA_ILi128EEESF_EEENS_10tfloat32_tENS5_IJlSC_lEEESI_SJ_NS4_8TiledMMAINS4_8MMA_AtomIJNS4_17SM100_MMA_TF32_SSISI_SI_fLi64ELi128ELNS4_4UMMA5MajorE0ELSO_0ELNSN_7ScaleInE0ELSP_0EEEEEENS4_6LayoutINS5_IJSC_SC_SC_EEENS5_IJNSA_ILi0EEESU_SU_EEEEENS5_IJNS4_10UnderscoreESX_SX_EEEEENS4_23SM90_TMA_LOAD_MULTICASTENS4_14ComposedLayoutINS4_7SwizzleILi3ELi4ELi3EEENS4_18smem_ptr_flag_bitsILi32EEENSS_INS5_IJNSA_ILi8EEENSA_ILi32EEEEEENS5_IJS17_SC_EEEEEEEvNS4_8identityES10_S1B_vS1C_EENS_8epilogue10collective18CollectiveEpilogueINS1E_23Sm100TmaWarpSpecializedILi4ELi2ELi16ELb1ELb0EEEJSH_NS5_IJNSS_ISF_SC_EENSS_IS17_SC_EEEEESI_SJ_SI_SJ_NS1E_6fusion15FusionCallbacksIS1I_NS1M_17LinearCombinationISI_fSI_fLNS_15FloatRoundStyleE2EEESH_S1L_JEEENS4_5SM1004TMEM4LOAD26SM100_TMEM_LOAD_16dp128b8xENS4_13SM90_TMA_LOADES1B_NS4_17SM75_U32x4_LDSM_NENS4_14SM90_TMA_STOREES1B_NS4_17SM90_U32x4_STSM_NENS4_39AutoVectorizingCopyWithAssumedAlignmentILi128EEEEEEvvEEEEvNT_6ParamsE,(.L_x_187 - _ZN7cutlass13device_kernelINS_4gemm6kernel13GemmUniversalIN4cute5tupleIJiiiiEEENS1_10collective13CollectiveMmaINS1_35MainloopSm100TmaUmmaWarpSpecializedILi4ELi2ELi4ENS5_IJNS4_1CILi4EEESB_NSA_ILi1EEEEEEEENS5_IJNSA_ILi64EEENSA_ILi128EEESF_EEENS_10tfloat32_tENS5_IJlSC_lEEESI_SJ_NS4_8TiledMMAINS4_8MMA_AtomIJNS4_17SM100_MMA_TF32_SSISI_SI_fLi64ELi128ELNS4_4UMMA5MajorE0ELSO_0ELNSN_7ScaleInE0ELSP_0EEEEEENS4_6LayoutINS5_IJSC_SC_SC_EEENS5_IJNSA_ILi0EEESU_SU_EEEEENS5_IJNS4_10UnderscoreESX_SX_EEEEENS4_23SM90_TMA_LOAD_MULTICASTENS4_14ComposedLayoutINS4_7SwizzleILi3ELi4ELi3EEENS4_18smem_ptr_flag_bitsILi32EEENSS_INS5_IJNSA_ILi8EEENSA_ILi32EEEEEENS5_IJS17_SC_EEEEEEEvNS4_8identityES10_S1B_vS1C_EENS_8epilogue10collective18CollectiveEpilogueINS1E_23Sm100TmaWarpSpecializedILi4ELi2ELi16ELb1ELb0EEEJSH_NS5_IJNSS_ISF_SC_EENSS_IS17_SC_EEEEESI_SJ_SI_SJ_NS1E_6fusion15FusionCallbacksIS1I_NS1M_17LinearCombinationISI_fSI_fLNS_15FloatRoundStyleE2EEESH_S1L_JEEENS4_5SM1004TMEM4LOAD26SM100_TMEM_LOAD_16dp128b8xENS4_13SM90_TMA_LOADES1B_NS4_17SM75_U32x4_LDSM_NENS4_14SM90_TMA_STOREES1B_NS4_17SM90_U32x4_STSM_NENS4_39AutoVectorizingCopyWithAssumedAlignmentILi128EEEEEEvvEEEEvNT_6ParamsE)
        .other          _ZN7cutlass13device_kernelINS_4gemm6kernel13GemmUniversalIN4cute5tupleIJiiiiEEENS1_10collective13CollectiveMmaINS1_35MainloopSm100TmaUmmaWarpSpecializedILi4ELi2ELi4ENS5_IJNS4_1CILi4EEESB_NSA_ILi1EEEEEEEENS5_IJNSA_ILi64EEENSA_ILi128EEESF_EEENS_10tfloat32_tENS5_IJlSC_lEEESI_SJ_NS4_8TiledMMAINS4_8MMA_AtomIJNS4_17SM100_MMA_TF32_SSISI_SI_fLi64ELi128ELNS4_4UMMA5MajorE0ELSO_0ELNSN_7ScaleInE0ELSP_0EEEEEENS4_6LayoutINS5_IJSC_SC_SC_EEENS5_IJNSA_ILi0EEESU_SU_EEEEENS5_IJNS4_10UnderscoreESX_SX_EEEEENS4_23SM90_TMA_LOAD_MULTICASTENS4_14ComposedLayoutINS4_7SwizzleILi3ELi4ELi3EEENS4_18smem_ptr_flag_bitsILi32EEENSS_INS5_IJNSA_ILi8EEENSA_ILi32EEEEEENS5_IJS17_SC_EEEEEEEvNS4_8identityES10_S1B_vS1C_EENS_8epilogue10collective18CollectiveEpilogueINS1E_23Sm100TmaWarpSpecializedILi4ELi2ELi16ELb1ELb0EEEJSH_NS5_IJNSS_ISF_SC_EENSS_IS17_SC_EEEEESI_SJ_SI_SJ_NS1E_6fusion15FusionCallbacksIS1I_NS1M_17LinearCombinationISI_fSI_fLNS_15FloatRoundStyleE2EEESH_S1L_JEEENS4_5SM1004TMEM4LOAD26SM100_TMEM_LOAD_16dp128b8xENS4_13SM90_TMA_LOADES1B_NS4_17SM75_U32x4_LDSM_NENS4_14SM90_TMA_STOREES1B_NS4_17SM90_U32x4_STSM_NENS4_39AutoVectorizingCopyWithAssumedAlignmentILi128EEEEEEvvEEEEvNT_6ParamsE,@"STO_CUDA_ENTRY STV_DEFAULT"
_ZN7cutlass13device_kernelINS_4gemm6kernel13GemmUniversalIN4cute5tupleIJiiiiEEENS1_10collective13CollectiveMmaINS1_35MainloopSm100TmaUmmaWarpSpecializedILi4ELi2ELi4ENS5_IJNS4_1CILi4EEESB_NSA_ILi1EEEEEEEENS5_IJNSA_ILi64EEENSA_ILi128EEESF_EEENS_10tfloat32_tENS5_IJlSC_lEEESI_SJ_NS4_8TiledMMAINS4_8MMA_AtomIJNS4_17SM100_MMA_TF32_SSISI_SI_fLi64ELi128ELNS4_4UMMA5MajorE0ELSO_0ELNSN_7ScaleInE0ELSP_0EEEEEENS4_6LayoutINS5_IJSC_SC_SC_EEENS5_IJNSA_ILi0EEESU_SU_EEEEENS5_IJNS4_10UnderscoreESX_SX_EEEEENS4_23SM90_TMA_LOAD_MULTICASTENS4_14ComposedLayoutINS4_7SwizzleILi3ELi4ELi3EEENS4_18smem_ptr_flag_bitsILi32EEENSS_INS5_IJNSA_ILi8EEENSA_ILi32EEEEEENS5_IJS17_SC_EEEEEEEvNS4_8identityES10_S1B_vS1C_EENS_8epilogue10collective18CollectiveEpilogueINS1E_23Sm100TmaWarpSpecializedILi4ELi2ELi16ELb1ELb0EEEJSH_NS5_IJNSS_ISF_SC_EENSS_IS17_SC_EEEEESI_SJ_SI_SJ_NS1E_6fusion15FusionCallbacksIS1I_NS1M_17LinearCombinationISI_fSI_fLNS_15FloatRoundStyleE2EEESH_S1L_JEEENS4_5SM1004TMEM4LOAD26SM100_TMEM_LOAD_16dp128b8xENS4_13SM90_TMA_LOADES1B_NS4_17SM75_U32x4_LDSM_NENS4_14SM90_TMA_STOREES1B_NS4_17SM90_U32x4_STSM_NENS4_39AutoVectorizingCopyWithAssumedAlignmentILi128EEEEEEvvEEEEvNT_6ParamsE:
[----:B------:R-:W1:Y:S01]  /*0000*/  LDC R1, c[0x0][0x37c] ;  /* 0x0000df00ff017b82 */ /* 0x000e620000000800 */
[----:B------:R-:W2:Y:S01]  /*0010*/  S2R R72, SR_TID.X ;  /* 0x0000000000487919 */ /* 0x000ea20000002100 */
[----:B------:R-:W3:Y:S01]  /*0020*/  LDCU.64 UR8, c[0x0][0x890] ;  /* 0x00011200ff0877ac */ /* 0x000ee20008000a00 */
[----:B------:R-:W-:Y:S02]  /*0030*/  PRMT R61, RZ, 0x7610, R61 ;  /* 0x00007610ff3d7816 */ /* 0x000fe4000000003d */
[----:B------:R-:W-:Y:S02]  /*0040*/  ELECT P4, URZ, PT ;  /* 0x0000000000ff782f */ /* 0x000fe40003880000 */
[----:B---3--:R-:W-:-:S04]  /*0050*/  ISETP.NE.U32.AND P0, PT, RZ, UR8, PT ;  /* 0x00000008ff007c0c */ /* 0x008fc8000bf05070 */
[----:B------:R-:W-:Y:S02]  /*0060*/  ISETP.NE.AND.EX P1, PT, RZ, UR9, PT, P0 ;  /* 0x00000009ff007c0c */ /* 0x000fe4000bf25300 */
[----:B--2---:R-:W-:-:S05]  /*0070*/  SHF.R.U32.HI R62, RZ, 0x5, R72 ;  /* 0x00000005ff3e7819 */ /* 0x004fca0000011648 */
[----:B------:R-:W2:Y:S02]  /*0080*/  SHFL.IDX PT, R0, R62, RZ, 0x1f ;  /* 0x00001fff3e007589 */ /* 0x000ea400000e0000 */
[----:B--2---:R-:W-:-:S04]  /*0090*/  R2UR UR17, R0 ;  /* 0x00000000001172ca */ /* 0x004fc800000e0000 */
[----:B-1----:R-:W-:Y:S05]  /*00a0*/  @P1 BRA `(.L_x_0) ;  /* 0x0000000000301947 */ /* 0x002fea0003800000 */
[----:B------:R-:W1:Y:S02]  /*00b0*/  LDCU.64 UR4, c[0x0][0x888] ;  /* 0x00011100ff0477ac */ /* 0x000e640008000a00 */
[----:B-1----:R-:W-:-:S04]  /*00c0*/  UISETP.NE.U32.AND UP0, UPT, UR4, URZ, UPT ;  /* 0x000000ff0400728c */ /* 0x002fc8000bf05070 */
[----:B------:R-:W-:-:S09]  /*00d0*/  UISETP.NE.AND.EX UP0, UPT, UR5, URZ, UPT, UP0 ;  /* 0x000000ff0500728c */ /* 0x000fd2000bf05300 */
[----:B------:R-:W-:Y:S05]  /*00e0*/  BRA.U !UP0, `(.L_x_1) ;  /* 0x0000000108147547 */ /* 0x000fea000b800000 */
[----:B------:R-:W1:Y:S01]  /*00f0*/  LDC.64 R2, c[0x0][0x888] ;  /* 0x00022200ff027b82 */ /* 0x000e620000000a00 */
[----:B------:R-:W1:Y:S02]  /*0100*/  LDCU.64 UR4, c[0x0][0x358] ;  /* 0x00006b00ff0477ac */ /* 0x000e640008000a00 */
[----:B-1----:R1:W5:Y:S01]  /*0110*/  LDG.E R27, desc[UR4][R2.64] ;  /* 0x00000004021b7981 */ /* 0x002362000c1e1900 */
[----:B------:R-:W-:Y:S01]  /*0120*/  HFMA2 R61, -RZ, RZ, 0, 5.9604644775390625e-08 ;  /* 0x00000001ff3d7431 */ /* 0x000fe200000001ff */
[----:B------:R-:W-:Y:S05]  /*0130*/  BRA `(.L_x_0) ;  /* 0x00000000000c7947 */ /* 0x000fea0003800000 */
.L_x_1:
[----:B------:R-:W1:Y:S01]  /*0140*/  LDCU UR4, c[0x0][0x880] ;  /* 0x00011000ff0477ac */ /* 0x000e620008000800 */
[----:B------:R-:W-:Y:S01]  /*0150*/  HFMA2 R61, -RZ, RZ, 0, 5.9604644775390625e-08 ;  /* 0x00000001ff3d7431 */ /* 0x000fe200000001ff */
[----:B-1----:R-:W-:-:S07]  /*0160*/  MOV R27, UR4 ;  /* 0x00000004001b7c02 */ /* 0x002fce0008000f00 */
.L_x_0:
[----:B------:R-:W2:Y:S02]  /*0170*/  LDCU.64 UR4, c[0x0][0x8b0] ;  /* 0x00011600ff0477ac */ /* 0x000ea40008000a00 */
[----:B--2---:R-:W-:-:S04]  /*0180*/  UISETP.NE.U32.AND UP0, UPT, UR4, URZ, UPT ;  /* 0x000000ff0400728c */ /* 0x004fc8000bf05070 */
[----:B------:R-:W-:-:S09]  /*0190*/  UISETP.NE.AND.EX UP0, UPT, UR5, URZ, UPT, UP0 ;  /* 0x000000ff0500728c */ /* 0x000fd2000bf05300 */
[----:B------:R-:W-:Y:S05]  /*01a0*/  BRA.U UP0, `(.L_x_2) ;  /* 0x0000000100287547 */ /* 0x000fea000b800000 */
[----:B------:R-:W2:Y:S02]  /*01b0*/  LDCU.64 UR4, c[0x0][0x8a8] ;  /* 0x00011500ff0477ac */ /* 0x000ea40008000a00 */
[----:B--2---:R-:W-:-:S04]  /*01c0*/  UISETP.NE.U32.AND UP0, UPT, UR4, URZ, UPT ;  /* 0x000000ff0400728c */ /* 0x004fc8000bf05070 */
[----:B------:R-:W-:-:S09]  /*01d0*/  UISETP.NE.AND.EX UP0, UPT, UR5, URZ, UPT, UP0 ;  /* 0x000000ff0500728c */ /* 0x000fd2000bf05300 */
[----:B------:R-:W-:Y:S05]  /*01e0*/  BRA.U !UP0, `(.L_x_3) ;  /* 0x0000000108107547 */ /* 0x000fea000b800000 */
[----:B------:R-:W2:Y:S01]  /*01f0*/  LDC.64 R24, c[0x0][0x8a8] ;  /* 0x00022a00ff187b82 */ /* 0x000ea20000000a00 */
[----:B------:R-:W2:Y:S02]  /*0200*/  LDCU.64 UR4, c[0x0][0x358] ;  /* 0x00006b00ff0477ac */ /* 0x000ea40008000a00 */
[----:B--2---:R2:W5:Y:S01]  /*0210*/  LDG.E R24, desc[UR4][R24.64] ;  /* 0x0000000418187981 */ /* 0x004562000c1e1900 */
[----:B------:R-:W-:Y:S05]  /*0220*/  BRA `(.L_x_2) ;  /* 0x0000000000087947 */ /* 0x000fea0003800000 */
.L_x_3:
[----:B------:R-:W2:Y:S02]  /*0230*/  LDCU UR4, c[0x0][0x8a0] ;  /* 0x00011400ff0477ac */ /* 0x000ea40008000800 */
[----:B--2---:R-:W-:Y:S02]  /*0240*/  MOV R24, UR4 ;  /* 0x0000000400187c02 */ /* 0x004fe40008000f00 */
.L_x_2:
[----:B------:R-:W-:Y:S01]  /*0250*/  IMAD.U32 R0, RZ, RZ, UR17 ;  /* 0x00000011ff007e24 */ /* 0x000fe2000f8e00ff */
[----:B------:R-:W-:Y:S04]  /*0260*/  BSSY.RECONVERGENT B0, `(.L_x_4) ;  /* 0x000000c000007945 */ /* 0x000fe80003800200 */
[C---:B------:R-:W-:Y:S02]  /*0270*/  ISETP.NE.OR P2, PT, R0.reuse, 0x1, !P4 ;  /* 0x000000010000780c */ /* 0x040fe40006745670 */
[----:B------:R-:W-:-:S11]  /*0280*/  ISETP.NE.OR P1, PT, R0, 0x3, !P4 ;  /* 0x000000030000780c */ /* 0x000fd60006725670 */
[----:B------:R-:W-:Y:S05]  /*0290*/  @P2 BRA `(.L_x_5) ;  /* 0x0000000000202947 */ /* 0x000fea0003800000 */
[----:B------:R-:W3:Y:S02]  /*02a0*/  LDCU.64 UR4, c[0x0][0x348] ;  /* 0x00006900ff0477ac */ /* 0x000ee40008000a00 */
[----:B---3--:R-:W-:Y:S02]  /*02b0*/  UIADD3 UR6, UP1, UPT, UR4, 0x80, URZ ;  /* 0x0000008004067890 */ /* 0x008fe4000ff3e0ff */
[----:B------:R-:W-:Y:S02]  /*02c0*/  UIADD3 UR4, UP0, UPT, UR4, 0x180, URZ ;  /* 0x0000018004047890 */ /* 0x000fe4000ff1e0ff */
[----:B------:R-:W-:Y:S02]  /*02d0*/  UIADD3.X UR7, UPT, UPT, URZ, UR5, URZ, UP1, !UPT ;  /* 0x00000005ff077290 */ /* 0x000fe40008ffe4ff */
[----:B------:R-:W-:-:S07]  /*02e0*/  UIADD3.X UR5, UPT, UPT, URZ, UR5, URZ, UP0, !UPT ;  /* 0x00000005ff057290 */ /* 0x000fce00087fe4ff */
[----:B------:R3:W-:Y:S02]  /*02f0*/  UTMACCTL.PF [UR6] ;  /* 0x00000000060079b9 */ /* 0x0007e40008040000 */
[----:B------:R3:W-:Y:S02]  /*0300*/  UTMACCTL.PF [UR4] ;  /* 0x00000000040079b9 */ /* 0x0007e40008040000 */
[----:B---3--:R-:W-:Y:S01]  /*0310*/  NOP ;  /* 0x0000000000007918 */ /* 0x008fe20000000000 */
.L_x_5:
[----:B------:R-:W-:Y:S05]  /*0320*/  BSYNC.RECONVERGENT B0 ;  /* 0x0000000000007941 */ /* 0x000fea0003800200 */
.L_x_4:
[----:B------:R-:W-:Y:S04]  /*0330*/  BSSY.RECONVERGENT B0, `(.L_x_6) ;  /* 0x000000a000007945 */ /* 0x000fe80003800200 */
        /* <DEDUP_REMOVED lines=9> */
.L_x_7:
[----:B------:R-:W-:Y:S05]  /*03d0*/  BSYNC.RECONVERGENT B0 ;  /* 0x0000000000007941 */ /* 0x000fea0003800200 */
.L_x_6:
[----:B------:R-:W3:Y:S01]  /*03e0*/  LDCU.64 UR4, c[0x0][0x888] ;  /* 0x00011100ff0477ac */ /* 0x000ee20008000a00 */
[----:B------:R-:W-:Y:S01]  /*03f0*/  ISETP.NE.AND.EX P0, PT, RZ, UR9, PT, P0 ;  /* 0x00000009ff007c0c */ /* 0x000fe2000bf05300 */
[----:B------:R-:W-:Y:S01]  /*0400*/  UPLOP3.LUT UP3, UPT, UPT, UPT, UPT, 0x80, 0x8 ;  /* 0x000000000008789c */ /* 0x000fe20003f6f070 */
[----:B---3--:R-:W-:-:S04]  /*0410*/  ISETP.NE.U32.AND P1, PT, RZ, UR4, PT ;  /* 0x00000004ff007c0c */ /* 0x008fc8000bf25070 */
[----:B------:R-:W-:-:S13]  /*0420*/  ISETP.NE.AND.EX P1, PT, RZ, UR5, PT, P1 ;  /* 0x00000005ff007c0c */ /* 0x000fda000bf25310 */
[----:B------:R-:W-:Y:S05]  /*0430*/  @P1 BRA P0, `(.L_x_8) ;  /* 0x0000000000281947 */ /* 0x000fea0000000000 */
[----:B------:R-:W-:Y:S01]  /*0440*/  UISETP.NE.U32.AND UP0, UPT, UR8, URZ, UPT ;  /* 0x000000ff0800728c */ /* 0x000fe2000bf05070 */
[----:B-----5:R-:W-:Y:S01]  /*0450*/  FSETP.NEU.AND P0, PT, R27, RZ, PT ;  /* 0x000000ff1b00720b */ /* 0x020fe20003f0d000 */
[----:B------:R-:W-:Y:S02]  /*0460*/  UISETP.NE.U32.AND UP2, UPT, UR4, URZ, UPT ;  /* 0x000000ff0400728c */ /* 0x000fe4000bf45070 */
[----:B------:R-:W-:Y:S02]  /*0470*/  UISETP.NE.AND.EX UP1, UPT, UR9, URZ, UPT, UP0 ;  /* 0x000000ff0900728c */ /* 0x000fe4000bf25300 */
[----:B------:R-:W-:-:S04]  /*0480*/  UISETP.NE.AND.EX UP0, UPT, UR5, URZ, UPT, UP2 ;  /* 0x000000ff0500728c */ /* 0x000fc8000bf05320 */
[----:B------:R-:W-:-:S04]  /*0490*/  USEL UR4, URZ, 0xffffffff, UP0 ;  /* 0xffffffffff047887 */ /* 0x000fc80008000000 */
[----:B------:R-:W-:Y:S01]  /*04a0*/  VOTEU.ANY UP0, P0 ;  /* 0x0000000000ff7886 */ /* 0x000fe20000000100 */
[----:B------:R-:W-:-:S04]  /*04b0*/  @!UP1 USEL UR4, URZ, 0xffffffff, UP0 ;  /* 0xffffffffff049887 */ /* 0x000fc80008000000 */
[----:B------:R-:W-:-:S04]  /*04c0*/  ULOP3.LUT UR4, UR4, 0x1, URZ, 0xc0, !UPT ;  /* 0x0000000104047892 */ /* 0x000fc8000f8ec0ff */
[----:B------:R-:W-:-:S11]  /*04d0*/  UISETP.NE.U32.AND UP3, UPT, UR4, 0x1, UPT ;  /* 0x000000010400788c */ /* 0x000fd6000bf65070 */
.L_x_8:
[----:B-1----:R-:W1:Y:S01]  /*04e0*/  SHFL.IDX PT, R2, R62, RZ, 0x1f ;  /* 0x00001fff3e027589 */ /* 0x002e6200000e0000 */
[----:B------:R-:W-:-:S04]  /*04f0*/  UISETP.NE.AND UP0, UPT, UR17, 0x2, UPT ;  /* 0x000000021100788c */ /* 0x000fc8000bf05270 */
[----:B------:R-:W-:Y:S01]  /*0500*/  USEL UR40, URZ, 0x1, UP0 ;  /* 0x00000001ff287887 */ /* 0x000fe20008000000 */
[----:B-1----:R-:W-:-:S13]  /*0510*/  ISETP.NE.AND P0, PT, R2, RZ, PT ;  /* 0x000000ff0200720c */ /* 0x002fda0003f05270 */
[----:B------:R-:W-:Y:S05]  /*0520*/  @P0 BRA `(.L_x_9) ;  /* 0x0000000000580947 */ /* 0x000fea0003800000 */
[----:B------:R-:W1:Y:S01]  /*0530*/  S2UR UR4, SR_CgaCtaId ;  /* 0x00000000000479c3 */ /* 0x000e620000008800 */
[----:B------:R-:W-:Y:S01]  /*0540*/  UMOV UR5, 0x400 ;  /* 0x0000040000057882 */ /* 0x000fe20000000000 */
[----:B------:R-:W-:Y:S01]  /*0550*/  UMOV UR8, 0x1 ;  /* 0x0000000100087882 */ /* 0x000fe20000000000 */
[----:B------:R-:W-:Y:S01]  /*0560*/  UMOV UR6, 0x7 ;  /* 0x0000000700067882 */ /* 0x000fe20000000000 */
[----:B------:R-:W-:-:S04]  /*0570*/  UIADD3 UR8, UPT, UPT, -UR8, 0x100000, URZ ;  /* 0x0010000008087890 */ /* 0x000fc8000fffe1ff */
[----:B------:R-:W-:Y:S02]  /*0580*/  USHF.L.U32 UR9, UR8, 0xb, URZ ;  /* 0x0000000b08097899 */ /* 0x000fe400080006ff */
[----:B------:R-:W-:Y:S02]  /*0590*/  USHF.L.U32 UR8, UR8, 0x1, URZ ;  /* 0x0000000108087899 */ /* 0x000fe400080006ff */
[----:B------:R-:W-:-:S04]  /*05a0*/  UIADD3 UR6, UPT, UPT, -UR6, 0x100000, URZ ;  /* 0x0010000006067890 */ /* 0x000fc8000fffe1ff */
[----:B------:R-:W-:Y:S02]  /*05b0*/  USHF.L.U32 UR7, UR6, 0xb, URZ ;  /* 0x0000000b06077899 */ /* 0x000fe400080006ff */
[----:B------:R-:W-:Y:S01]  /*05c0*/  USHF.L.U32 UR6, UR6, 0x1, URZ ;  /* 0x0000000106067899 */ /* 0x000fe200080006ff */
[----:B------:R-:W-:Y:S01]  /*05d0*/  ELECT P0, URZ, PT ;  /* 0x0000000000ff782f */ /* 0x000fe20003800000 */
[----:B-1----:R-:W-:Y:S01]  /*05e0*/  ULEA UR4, UR4, UR5, 0x18 ;  /* 0x0000000504047291 */ /* 0x002fe2000f8ec0ff */
[----:B------:R-:W1:Y:S11]  /*05f0*/  FENCE.VIEW.ASYNC.S ;  /* 0x00000000000073c6 */ /* 0x000e760000000000 */
[----:B-1----:R1:W3:Y:S01]  /*0600*/  SYNCS.EXCH.64 URZ, [UR4], UR8 ;  /* 0x0000000804ff75b2 */ /* 0x0022e20008000100 */
[----:B------:R1:W4:Y:S01]  /*0610*/  SYNCS.EXCH.64 URZ, [UR4+0x20], UR6 ;  /* 0x0000200604ff75b2 */ /* 0x0003220008000100 */
[----:B------:R1:W1:Y:S01]  /*0620*/  SYNCS.EXCH.64 URZ, [UR4+0x8], UR8 ;  /* 0x0000080804ff75b2 */ /* 0x0002620008000100 */
[----:B------:R1:W1:Y:S01]  /*0630*/  SYNCS.EXCH.64 URZ, [UR4+0x28], UR6 ;  /* 0x0000280604ff75b2 */ /* 0x0002620008000100 */
[----:B------:R1:W1:Y:S01]  /*0640*/  SYNCS.EXCH.64 URZ, [UR4+0x10], UR8 ;  /* 0x0000100804ff75b2 */ /* 0x0002620008000100 */
[----:B------:R1:W1:Y:S01]  /*0650*/  SYNCS.EXCH.64 URZ, [UR4+0x30], UR6 ;  /* 0x0000300604ff75b2 */ /* 0x0002620008000100 */
[----:B------:R1:W1:Y:S01]  /*0660*/  SYNCS.EXCH.64 URZ, [UR4+0x18], UR8 ;  /* 0x0000180804ff75b2 */ /* 0x0002620008000100 */
[----:B------:R1:W1:Y:S01]  /*0670*/  SYNCS.EXCH.64 URZ, [UR4+0x38], UR6 ;  /* 0x0000380604ff75b2 */ /* 0x0002620008000100 */
[----:B------:R-:W-:Y:S01]  /*0680*/  NOP ;  /* 0x0000000000007918 */ /* 0x000fe20000000000 */
.L_x_9:
[----:B------:R-:W2:Y:S01]  /*0690*/  SHFL.IDX PT, R2, R62, RZ, 0x1f ;  /* 0x00001fff3e027589 */ /* 0x000ea200000e0000 */
[----:B------:R-:W-:Y:S01]  /*06a0*/  NOP ;  /* 0x0000000000007918 */ /* 0x000fe20000000000 */
[----:B--2---:R-:W-:-:S13]  /*06b0*/  ISETP.NE.AND P0, PT, R2, 0x1, PT ;  /* 0x000000010200780c */ /* 0x004fda0003f05270 */
[----:B------:R-:W-:Y:S05]  /*06c0*/  @P0 BRA `(.L_x_10) ;  /* 0x0000000000580947 */ /* 0x000fea0003800000 */
[----:B-1----:R-:W1:Y:S01]  /*06d0*/  S2UR UR4, SR_CgaCtaId ;  /* 0x00000000000479c3 */ /* 0x002e620000008800 */
        /* <DEDUP_REMOVED lines=12> */
[----:B-1----:R2:W1:Y:S01]  /*07a0*/  SYNCS.EXCH.64 URZ, [UR4+0x40], UR8 ;  /* 0x0000400804ff75b2 */ /* 0x0024620008000100 */
[----:B------:R2:W1:Y:S01]  /*07b0*/  SYNCS.EXCH.64 URZ, [UR4+0x60], UR6 ;  /* 0x0000600604ff75b2 */ /* 0x0004620008000100 */
[----:B------:R2:W1:Y:S01]  /*07c0*/  SYNCS.EXCH.64 URZ, [UR4+0x48], UR8 ;  /* 0x0000480804ff75b2 */ /* 0x0004620008000100 */
[----:B------:R2:W1:Y:S01]  /*07d0*/  SYNCS.EXCH.64 URZ, [UR4+0x68], UR6 ;  /* 0x0000680604ff75b2 */ /* 0x0004620008000100 */
[----:B------:R2:W1:Y:S01]  /*07e0*/  SYNCS.EXCH.64 URZ, [UR4+0x50], UR8 ;  /* 0x0000500804ff75b2 */ /* 0x0004620008000100 */
[----:B------:R2:W1:Y:S01]  /*07f0*/  SYNCS.EXCH.64 URZ, [UR4+0x70], UR6 ;  /* 0x0000700604ff75b2 */ /* 0x0004620008000100 */
[----:B------:R2:W1:Y:S01]  /*0800*/  SYNCS.EXCH.64 URZ, [UR4+0x58], UR8 ;  /* 0x0000580804ff75b2 */ /* 0x0004620008000100 */
[----:B------:R2:W1:Y:S02]  /*0810*/  SYNCS.EXCH.64 URZ, [UR4+0x78], UR6 ;  /* 0x0000780604ff75b2 */ /* 0x0004640008000100 */
[----:B--2---:R-:W-:Y:S01]  /*0820*/  NOP ;  /* 0x0000000000007918 */ /* 0x004fe20000000000 */
.L_x_10:
[----:B------:R-:W2:Y:S01]  /*0830*/  SHFL.IDX PT, R2, R62, RZ, 0x1f ;  /* 0x00001fff3e027589 */ /* 0x000ea200000e0000 */
[----:B------:R-:W-:Y:S01]  /*0840*/  NOP ;  /* 0x0000000000007918 */ /* 0x000fe20000000000 */
[----:B--2---:R-:W-:-:S13]  /*0850*/  ISETP.NE.AND P0, PT, R2, 0x3, PT ;  /* 0x000000030200780c */ /* 0x004fda0003f05270 */
[----:B------:R-:W-:Y:S05]  /*0860*/  @P0 BRA `(.L_x_11) ;  /* 0x0000000000300947 */ /* 0x000fea0003800000 */
[----:B-1----:R-:W1:Y:S01]  /*0870*/  S2UR UR4, SR_CgaCtaId ;  /* 0x00000000000479c3 */ /* 0x002e620000008800 */
[----:B------:R-:W-:Y:S01]  /*0880*/  UMOV UR6, 0x400 ;  /* 0x0000040000067882 */ /* 0x000fe20000000000 */
[----:B------:R-:W-:Y:S01]  /*0890*/  UMOV UR5, 0x20 ;  /* 0x0000002000057882 */ /* 0x000fe20000000000 */
[----:B------:R-:W-:Y:S01]  /*08a0*/  ELECT P0, URZ, PT ;  /* 0x0000000000ff782f */ /* 0x000fe20003800000 */
[----:B-1----:R-:W-:Y:S02]  /*08b0*/  ULEA UR6, UR4, UR6, 0x18 ;  /* 0x0000000604067291 */ /* 0x002fe4000f8ec0ff */
[----:B------:R-:W-:-:S04]  /*08c0*/  UIADD3 UR4, UPT, UPT, -UR5, 0x100000, URZ ;  /* 0x0010000005047890 */ /* 0x000fc8000fffe1ff */
[----:B------:R-:W-:Y:S02]  /*08d0*/  USHF.L.U32 UR5, UR4, 0xb, URZ ;  /* 0x0000000b04057899 */ /* 0x000fe400080006ff */
[----:B------:R-:W-:Y:S01]  /*08e0*/  USHF.L.U32 UR4, UR4, 0x1, URZ ;  /* 0x0000000104047899 */ /* 0x000fe200080006ff */
[----:B------:R-:W1:Y:S11]  /*08f0*/  FENCE.VIEW.ASYNC.S ;  /* 0x00000000000073c6 */ /* 0x000e760000000000 */
[----:B-1----:R2:W1:Y:S01]  /*0900*/  SYNCS.EXCH.64 URZ, [UR6+0x80], UR4 ;  /* 0x0000800406ff75b2 */ /* 0x0024620008000100 */
[----:B------:R2:W1:Y:S02]  /*0910*/  SYNCS.EXCH.64 URZ, [UR6+0x88], UR4 ;  /* 0x0000880406ff75b2 */ /* 0x0004640008000100 */
[----:B--2---:R-:W-:Y:S01]  /*0920*/  NOP ;  /* 0x0000000000007918 */ /* 0x004fe20000000000 */
.L_x_11:
[----:B------:R-:W2:Y:S01]  /*0930*/  SHFL.IDX PT, R2, R62, RZ, 0x1f ;  /* 0x00001fff3e027589 */ /* 0x000ea200000e0000 */
[----:B------:R-:W-:Y:S01]  /*0940*/  NOP ;  /* 0x0000000000007918 */ /* 0x000fe20000000000 */
[----:B--2---:R-:W-:-:S13]  /*0950*/  ISETP.NE.AND P0, PT, R2, 0x4, PT ;  /* 0x000000040200780c */ /* 0x004fda0003f05270 */
[----:B------:R-:W-:Y:S05]  /*0960*/  @P0 BRA `(.L_x_12) ;  /* 0x00000000004c0947 */ /* 0x000fea0003800000 */
[----:B-1----:R-:W1:Y:S01]  /*0970*/  S2UR UR6, SR_CgaCtaId ;  /* 0x00000000000679c3 */ /* 0x002e620000008800 */
[----:B------:R-:W-:Y:S01]  /*0980*/  UMOV UR4, 0xe20 ;  /* 0x00000e2000047882 */ /* 0x000fe20000000000 */
[----:B------:R-:W-:Y:S01]  /*0990*/  UMOV UR5, 0x400 ;  /* 0x0000040000057882 */ /* 0x000fe20000000000 */
[----:B------:R-:W-:Y:S01]  /*09a0*/  USEL UR4, UR4, 0xc20, UP3 ;  /* 0x00000c2004047887 */ /* 0x000fe20009800000 */
[----:B------:R-:W-:Y:S01]  /*09b0*/  UMOV UR8, 0x1 ;  /* 0x0000000100087882 */ /* 0x000fe20000000000 */
[----:B------:R-:W-:Y:S01]  /*09c0*/  ELECT P0, URZ, PT ;  /* 0x0000000000ff782f */ /* 0x000fe20003800000 */
[----:B------:R-:W-:-:S04]  /*09d0*/  UIADD3 UR8, UPT, UPT, -UR8, 0x100000, URZ ;  /* 0x0010000008087890 */ /* 0x000fc8000fffe1ff */
[----:B------:R-:W-:Y:S02]  /*09e0*/  USHF.L.U32 UR9, UR8, 0xb, URZ ;  /* 0x0000000b08097899 */ /* 0x000fe400080006ff */
[----:B------:R-:W-:Y:S02]  /*09f0*/  USHF.L.U32 UR8, UR8, 0x1, URZ ;  /* 0x0000000108087899 */ /* 0x000fe400080006ff */
[----:B-1----:R-:W-:Y:S02]  /*0a00*/  ULEA UR6, UR6, UR5, 0x18 ;  /* 0x0000000506067291 */ /* 0x002fe4000f8ec0ff */
[----:B------:R-:W-:-:S04]  /*0a10*/  UIADD3 UR4, UPT, UPT, -UR4, 0x100000, URZ ;  /* 0x0010000004047890 */ /* 0x000fc8000fffe1ff */
[----:B------:R-:W-:Y:S02]  /*0a20*/  USHF.L.U32 UR5, UR4, 0xb, URZ ;  /* 0x0000000b04057899 */ /* 0x000fe400080006ff */
[----:B------:R-:W-:Y:S01]  /*0a30*/  USHF.L.U32 UR4, UR4, 0x1, URZ ;  /* 0x0000000104047899 */ /* 0x000fe200080006ff */
[----:B------:R-:W1:Y:S03]  /*0a40*/  FENCE.VIEW.ASYNC.S ;  /* 0x00000000000073c6 */ /* 0x000e660000000000 */
[----:B-1----:R2:W1:Y:S08]  /*0a50*/  SYNCS.EXCH.64 URZ, [UR6+0x90], UR8 ;  /* 0x0000900806ff75b2 */ /* 0x0024700008000100 */
[----:B------:R2:W1:Y:S01]  /*0a60*/  SYNCS.EXCH.64 URZ, [UR6+0xa0], UR4 ;  /* 0x0000a00406ff75b2 */ /* 0x0004620008000100 */
[----:B------:R2:W1:Y:S01]  /*0a70*/  SYNCS.EXCH.64 URZ, [UR6+0x98], UR8 ;  /* 0x0000980806ff75b2 */ /* 0x0004620008000100 */
[----:B------:R2:W1:Y:S02]  /*0a80*/  SYNCS.EXCH.64 URZ, [UR6+0xa8], UR4 ;  /* 0x0000a80406ff75b2 */ /* 0x0004640008000100 */
[----:B--2---:R-:W-:Y:S01]  /*0a90*/  NOP ;  /* 0x0000000000007918 */ /* 0x004fe20000000000 */
.L_x_12:
        /* <DEDUP_REMOVED lines=26> */
.L_x_13:
[----:B------:R-:W2:Y:S01]  /*0c40*/  SHFL.IDX PT, R2, R62, RZ, 0x1f ;  /* 0x00001fff3e027589 */ /* 0x000ea200000e0000 */
[----:B------:R-:W1:Y:S01]  /*0c50*/  S2UR UR52, SR_CgaCtaId ;  /* 0x00000000003479c3 */ /* 0x000e620000008800 */
[----:B------:R-:W-:Y:S01]  /*0c60*/  NOP ;  /* 0x0000000000007918 */ /* 0x000fe20000000000 */
[----:B--2---:R-:W-:-:S13]  /*0c70*/  ISETP.NE.AND P0, PT, R2, 0x3, PT ;  /* 0x000000030200780c */ /* 0x004fda0003f05270 */
[----:B-1----:R-:W-:Y:S05]  /*0c80*/  @P0 BRA `(.L_x_14) ;  /* 0x0000000000340947 */ /* 0x002fea0003800000 */
[----:B------:R-:W-:Y:S01]  /*0c90*/  UMOV UR4, 0x400 ;  /* 0x0000040000047882 */ /* 0x000fe20000000000 */
[----:B------:R-:W-:Y:S01]  /*0ca0*/  UMOV UR6, 0x20 ;  /* 0x0000002000067882 */ /* 0x000fe20000000000 */
[----:B------:R-:W-:Y:S02]  /*0cb0*/  ULEA UR4, UR52, UR4, 0x18 ;  /* 0x0000000434047291 */ /* 0x000fe4000f8ec0ff */
[----:B------:R-:W-:-:S04]  /*0cc0*/  UIADD3 UR6, UPT, UPT, -UR6, 0x100000, URZ ;  /* 0x0010000006067890 */ /* 0x000fc8000fffe1ff */
[----:B------:R-:W-:Y:S02]  /*0cd0*/  USHF.L.U32 UR7, UR6, 0xb, URZ ;  /* 0x0000000b06077899 */ /* 0x000fe400080006ff */
[----:B------:R-:W-:Y:S01]  /*0ce0*/  USHF.L.U32 UR6, UR6, 0x1, URZ ;  /* 0x0000000106067899 */ /* 0x000fe200080006ff */
[----:B------:R-:W-:Y:S01]  /*0cf0*/  ELECT P0, URZ, PT ;  /* 0x0000000000ff782f */ /* 0x000fe20003800000 */
[----:B------:R-:W1:Y:S10]  /*0d00*/  FENCE.VIEW.ASYNC.S ;  /* 0x00000000000073c6 */ /* 0x000e740000000000 */
[----:B-1----:R1:W2:Y:S01]  /*0d10*/  SYNCS.EXCH.64 URZ, [UR4+0xf0], UR6 ;  /* 0x0000f00604ff75b2 */ /* 0x0022a20008000100 */
[----:B------:R1:W1:Y:S01]  /*0d20*/  SYNCS.EXCH.64 URZ, [UR4+0x100], UR6 ;  /* 0x0001000604ff75b2 */ /* 0x0002620008000100 */
[----:B------:R1:W1:Y:S01]  /*0d30*/  SYNCS.EXCH.64 URZ, [UR4+0xf8], UR6 ;  /* 0x0000f80604ff75b2 */ /* 0x0002620008000100 */
[----:B------:R1:W1:Y:S01]  /*0d40*/  SYNCS.EXCH.64 URZ, [UR4+0x108], UR6 ;  /* 0x0001080604ff75b2 */ /* 0x0002620008000100 */
[----:B------:R-:W-:Y:S01]  /*0d50*/  NOP ;  /* 0x0000000000007918 */ /* 0x000fe20000000000 */
.L_x_14:
[----:B------:R-:W3:Y:S01]  /*0d60*/  LDCU UR29, c[0x0][0x36c] ;  /* 0x00006d80ff1d77ac */ /* 0x000ee20008000800 */
[----:B------:R-:W-:Y:S01]  /*0d70*/  ISETP.NE.OR P4, PT, R0, 0x2, !P4 ;  /* 0x000000020000780c */ /* 0x000fe20006785670 */
[----:B------:R-:W-:Y:S01]  /*0d80*/  NOP ;  /* 0x0000000000007918 */ /* 0x000fe20000000000 */
[----:B------:R-:W-:Y:S01]  /*0d90*/  LOP3.LUT R0, R72, 0x1f, RZ, 0xc0, !PT ;  /* 0x0000001f48007812 */ /* 0x000fe200078ec0ff */
[----:B------:R-:W-:Y:S02]  /*0da0*/  UISETP.NE.AND UP4, UPT, UR17, URZ, UPT ;  /* 0x000000ff1100728c */ /* 0x000fe4000bf85270 */
[----:B---3--:R-:W-:-:S09]  /*0db0*/  UISETP.EQ.U32.AND UP0, UPT, UR29, 0x1, UPT ;  /* 0x000000011d00788c */ /* 0x008fd2000bf02070 */
[----:B------:R-:W-:Y:S05]  /*0dc0*/  BRA.U !UP0, `(.L_x_15) ;  /* 0x0000000108087547 */ /* 0x000fea000b800000 */
[----:B-12-4-:R-:W-:Y:S01]  /*0dd0*/  UCGABAR_ARV ;  /* 0x00000000000079c7 */ /* 0x016fe20008000000 */
[----:B------:R-:W-:Y:S05]  /*0de0*/  BRA `(.L_x_16) ;  /* 0x0000000000047947 */ /* 0x000fea0003800000 */
.L_x_15:
[----:B-12-4-:R-:W-:Y:S01]  /*0df0*/  NOP ;  /* 0x0000000000007918 */ /* 0x016fe20000000000 */
.L_x_16:
[----:B------:R-:W1:Y:S01]  /*0e00*/  S2UR UR9, SR_CTAID.Y ;  /* 0x00000000000979c3 */ /* 0x000e620000002600 */
[----:B------:R-:W-:-:S05]  /*0e10*/  CS2R.32 R63, SR_CgaSize ;  /* 0x00000000003f7805 */ /* 0x000fca0000008a00 */
[----:B------:R-:W-:-:S05]  /*0e20*/  IMAD R63, R63, -0xa0, RZ ;  /* 0xffffff603f3f7824 */ /* 0x000fca00078e02ff */
[----:B------:R-:W-:-:S14]  /*0e30*/  R2UR UR5, R63 ;  /* 0x000000003f0572ca */ /* 0x000fdc00000e0000 */
[----:B------:R-:W2:Y:S01]  /*0e40*/  LDCU UR5, c[0x0][UR5+0x2b4] ;  /* 0x00005680050577ac */ /* 0x000ea20008000800 */
[----:B------:R-:W-:-:S05]  /*0e50*/  CS2R.32 R63, SR_CgaSize ;  /* 0x00000000003f7805 */ /* 0x000fca0000008a00 */
[----:B------:R-:W-:-:S05]  /*0e60*/  IMAD R63, R63, -0xa0, RZ ;  /* 0xffffff603f3f7824 */ /* 0x000fca00078e02ff */
[----:B------:R-:W-:-:S14]  /*0e70*/  R2UR UR4, R63 ;  /* 0x000000003f0472ca */ /* 0x000fdc00000e0000 */
[----:B------:R-:W3:Y:S01]  /*0e80*/  LDCU UR4, c[0x0][UR4+0x2b0] ;  /* 0x00005600040477ac */ /* 0x000ee20008000800 */
[----:B------:R-:W4:Y:S01]  /*0e90*/  S2UR UR8, SR_CTAID.X ;  /* 0x00000000000879c3 */ /* 0x000f220000002500 */
[----:B------:R-:W-:-:S05]  /*0ea0*/  CS2R.32 R63, SR_CgaSize ;  /* 0x00000000003f7805 */ /* 0x000fca0000008a00 */
[----:B------:R-:W-:-:S05]  /*0eb0*/  IMAD R63, R63, -0xa0, RZ ;  /* 0xffffff603f3f7824 */ /* 0x000fca00078e02ff */
[----:B------:R-:W-:-:S14]  /*0ec0*/  R2UR UR10, R63 ;  /* 0x000000003f0a72ca */ /* 0x000fdc00000e0000 */
[----:B------:R-:W3:Y:S01]  /*0ed0*/  LDCU UR10, c[0x0][UR10+0x2a4] ;  /* 0x000054800a0a77ac */ /* 0x000ee20008000800 */
[----:B------:R-:W-:Y:S01]  /*0ee0*/  ULOP3.LUT UR55, UR52, 0x3, URZ, 0xc0, !UPT ;  /* 0x0000000334377892 */ /* 0x000fe2000f8ec0ff */
[----:B------:R-:W-:-:S05]  /*0ef0*/  CS2R.32 R63, SR_CgaSize ;  /* 0x00000000003f7805 */ /* 0x000fca0000008a00 */
[----:B------:R-:W-:-:S05]  /*0f00*/  IMAD R63, R63, -0xa0, RZ ;  /* 0xffffff603f3f7824 */ /* 0x000fca00078e02ff */
[----:B------:R-:W-:-:S14]  /*0f10*/  R2UR UR63, R63 ;  /* 0x000000003f3f72ca */ /* 0x000fdc00000e0000 */
[----:B------:R-:W3:Y:S01]  /*0f20*/  LDCU UR63, c[0x0][UR63+0x2a0] ;  /* 0x000054003f3f77ac */ /* 0x000ee20008000800 */
[----:B------:R-:W3:Y:S01]  /*0f30*/  S2UR UR36, SR_CTAID.Z ;  /* 0x00000000002479c3 */ /* 0x000ee20000002700 */
[----:B------:R-:W3:Y:S01]  /*0f40*/  LDCU UR26, c[0x0][0xb24] ;  /* 0x00016480ff1a77ac */ /* 0x000ee20008000800 */
[----:B------:R-:W-:Y:S01]  /*0f50*/  UISETP.GT.U32.AND UP1, UPT, UR55, 0xffff, UPT ;  /* 0x0000ffff3700788c */ /* 0x000fe2000bf24070 */
[----:B-1----:R-:W-:Y:S01]  /*0f60*/  I2FP.F32.U32 R2, UR9 ;  /* 0x0000000900027c45 */ /* 0x002fe20008201000 */
[----:B------:R-:W-:Y:S01]  /*0f70*/  UMOV UR30, 0xf ;  /* 0x0000000f001e7882 */ /* 0x000fe20000000000 */
[----:B------:R-:W-:Y:S01]  /*0f80*/  UMOV UR31, 0x1111 ;  /* 0x00001111001f7882 */ /* 0x000fe20000000000 */
[----:B------:R-:W-:Y:S02]  /*0f90*/  USHF.L.U32 UR38, UR52, 0x7, URZ ;  /* 0x0000000734267899 */ /* 0x000fe400080006ff */
[----:B--2---:R-:W-:Y:S01]  /*0fa0*/  FMUL R2, R2, UR5 ;  /* 0x0000000502027c20 */ /* 0x004fe20008400000 */
[----:B------:R-:W-:Y:S01]  /*0fb0*/  USEL UR5, UR55, 0xffff, !UP1 ;  /* 0x0000ffff37057887 */ /* 0x000fe2000c800000 */
[----:B----4-:R-:W-:Y:S01]  /*0fc0*/  I2FP.F32.U32 R3, UR8 ;  /* 0x0000000800037c45 */ /* 0x010fe20008201000 */
[----:B------:R-:W-:-:S03]  /*0fd0*/  USHF.L.U32 UR37, UR52, 0xa, URZ ;  /* 0x0000000a34257899 */ /* 0x000fc600080006ff */
[----:B------:R-:W1:Y:S01]  /*0fe0*/  F2I.U32.TRUNC.NTZ R2, R2 ;  /* 0x0000000200027305 */ /* 0x000e62000020f000 */
[----:B------:R-:W-:Y:S01]  /*0ff0*/  ULOP3.LUT UR5, UR5, 0xffff, URZ, 0xc0, !UPT ;  /* 0x0000ffff05057892 */ /* 0x000fe2000f8ec0ff */
[----:B---3--:R-:W-:Y:S01]  /*1000*/  FMUL R3, R3, UR4 ;  /* 0x0000000403037c20 */ /* 0x008fe20008400000 */
[----:B------:R-:W-:Y:S02]  /*1010*/  ULOP3.LUT UR4, UR52, 0xc, URZ, 0xc0, !UPT ;  /* 0x0000000c34047892 */ /* 0x000fe4000f8ec0ff */
[----:B------:R-:W-:Y:S02]  /*1020*/  USHF.L.U32 UR31, UR31, UR5, URZ ;  /* 0x000000051f1f7299 */ /* 0x000fe400080006ff */
[----:B------:R-:W-:Y:S01]  /*1030*/  UISETP.GT.U32.AND UP0, UPT, UR4, 0xffff, UPT ;  /* 0x0000ffff0400788c */ /* 0x000fe2000bf04070 */
[----:B------:R-:W2:Y:S01]  /*1040*/  F2I.U32.TRUNC.NTZ R3, R3 ;  /* 0x0000000300037305 */ /* 0x000ea2000020f000 */
[----:B------:R-:W-:Y:S02]  /*1050*/  USHF.R.U32.HI UR27, URZ, 0x2, UR52 ;  /* 0x00000002ff1b7899 */ /* 0x000fe40008011634 */
[----:B------:R-:W-:Y:S01]  /*1060*/  USEL UR4, UR4, 0xffff, !UP0 ;  /* 0x0000ffff04047887 */ /* 0x000fe2000c000000 */
[----:B------:R-:W3:Y:S01]  /*1070*/  LDCU UR42, c[0x0][0xb24] ;  /* 0x00016480ff2a77ac */ /* 0x000ee20008000800 */
[----:B-1----:R-:W-:-:S02]  /*1080*/  R2UR UR6, R2 ;  /* 0x00000000020672ca */ /* 0x002fc400000e0000 */
[----:B------:R-:W-:Y:S01]  /*1090*/  ULOP3.LUT UR4, UR4, 0xffff, URZ, 0xc0, !UPT ;  /* 0x0000ffff04047892 */ /* 0x000fe2000f8ec0ff */
[----:B------:R-:W-:Y:S01]  /*10a0*/  PRMT R2, RZ, 0x7610, R2 ;  /* 0x00007610ff027816 */ /* 0x000fe20000000002 */
[----:B------:R-:W1:Y:S01]  /*10b0*/  LDCU UR28, c[0x0][0xb30] ;  /* 0x00016600ff1c77ac */ /* 0x000e620008000800 */
[----:B--2---:R-:W-:Y:S01]  /*10c0*/  R2UR UR7, R3 ;  /* 0x00000000030772ca */ /* 0x004fe200000e0000 */
[----:B------:R-:W-:Y:S02]  /*10d0*/  USHF.L.U32 UR30, UR30, UR4, URZ ;  /* 0x000000041e1e7299 */ /* 0x000fe400080006ff */
[----:B------:R-:W-:-:S05]  /*10e0*/  UISETP.NE.AND UP6, UPT, UR17, 0x2, UPT ;  /* 0x000000021100788c */ /* 0x000fca000bfc5270 */
[----:B------:R-:W-:Y:S02]  /*10f0*/  UIADD3 UR4, UPT, UPT, -UR6, URZ, URZ ;  /* 0x000000ff06047290 */ /* 0x000fe4000fffe1ff */
[----:B------:R-:W-:Y:S02]  /*1100*/  ULOP3.LUT UR38, UR38, 0x600, URZ, 0xc0, !UPT ;  /* 0x0000060026267892 */ /* 0x000fe4000f8ec0ff */
[----:B------:R-:W-:Y:S02]  /*1110*/  UIMAD UR4, UR10, UR4, UR9 ;  /* 0x000000040a0472a4 */ /* 0x000fe4000f8e0209 */
[----:B------:R-:W-:Y:S02]  /*1120*/  ULOP3.LUT UR37, UR37, 0xc00, URZ, 0xc0, !UPT ;  /* 0x00000c0025257892 */ /* 0x000fe4000f8ec0ff */
[----:B------:R-:W-:Y:S02]  /*1130*/  UIADD3 UR5, UPT, UPT, -UR7, URZ, URZ ;  /* 0x000000ff07057290 */ /* 0x000fe4000fffe1ff */
[----:B------:R-:W-:Y:S01]  /*1140*/  IMAD.U32 R63, RZ, RZ, UR4 ;  /* 0x00000004ff3f7e24 */ /* 0x000fe2000f8e00ff */
[----:B------:R-:W-:Y:S01]  /*1150*/  UISETP.GE.AND UP5, UPT, UR26, 0x1, UPT ;  /* 0x000000011a00788c */ /* 0x000fe2000bfa6270 */
[----:B------:R-:W-:Y:S01]  /*1160*/  UMOV UR16, UR8 ;  /* 0x0000000800107c82 */ /* 0x000fe20008000000 */
[----:B------:R-:W-:Y:S01]  /*1170*/  UMOV UR20, UR9 ;  /* 0x0000000900147c82 */ /* 0x000fe20008000000 */
[----:B------:R-:W-:Y:S01]  /*1180*/  UIMAD UR63, UR63, UR5, UR8 ;  /* 0x000000053f3f72a4 */ /* 0x000fe2000f8e0208 */
[----:B-1-3--:R-:W-:Y:S11]  /*1190*/  BRA.U UP4, `(.L_x_17) ;  /* 0x0000000104c87547 */ /* 0x00aff6000b800000 */
[----:B------:R-:W-:-:S13]  /*11a0*/  R2UR UR4, R63 ;  /* 0x000000003f0472ca */ /* 0x000fda00000e0000 */
[----:B------:R-:W-:Y:S02]  /*11b0*/  UISETP.NE.AND UP0, UPT, UR4, URZ, UPT ;  /* 0x000000ff0400728c */ /* 0x000fe4000bf05270 */
[----:B------:R-:W-:Y:S02]  /*11c0*/  UISETP.NE.AND UP2, UPT, UR4, 0x1, UPT ;  /* 0x000000010400788c */ /* 0x000fe4000bf45270 */
[----:B------:R-:W-:Y:S02]  /*11d0*/  UISETP.NE.AND UP1, UPT, UR63, URZ, UP0 ;  /* 0x000000ff3f00728c */ /* 0x000fe40008725270 */
[----:B------:R-:W-:Y:S02]  /*11e0*/  USEL UR6, URZ, 0x2, UP0 ;  /* 0x00000002ff067887 */ /* 0x000fe40008000000 */
[----:B------:R-:W-:Y:S02]  /*11f0*/  USEL UR9, URZ, 0x1, UP1 ;  /* 0x00000001ff097887 */ /* 0x000fe40008800000 */
[----:B------:R-:W-:-:S02]  /*1200*/  UISETP.NE.AND UP1, UPT, UR4, 0x2, UPT ;  /* 0x000000020400788c */ /* 0x000fc4000bf25270 */
[----:B------:R-:W-:Y:S02]  /*1210*/  USEL UR12, URZ, 0x4, UP0 ;  /* 0x00000004ff0c7887 */ /* 0x000fe40008000000 */
[----:B------:R-:W-:Y:S02]  /*1220*/  USEL UR18, URZ, 0x8, UP0 ;  /* 0x00000008ff127887 */ /* 0x000fe40008000000 */
[----:B------:R-:W-:Y:S02]  /*1230*/  UISETP.NE.AND UP0, UPT, UR4, 0x3, UPT ;  /* 0x000000030400788c */ /* 0x000fe4000bf05270 */
[----:B------:R-:W-:Y:S02]  /*1240*/  USEL UR4, URZ, 0x100, UP1 ;  /* 0x00000100ff047887 */ /* 0x000fe40008800000 */
[----:B------:R-:W-:Y:S02]  /*1250*/  USEL UR10, URZ, 0x200, UP1 ;  /* 0x00000200ff0a7887 */ /* 0x000fe40008800000 */
[----:B------:R-:W-:-:S02]  /*1260*/  USEL UR14, URZ, 0x400, UP1 ;  /* 0x00000400ff0e7887 */ /* 0x000fc40008800000 */
[----:B------:R-:W-:Y:S02]  /*1270*/  USEL UR21, URZ, 0x800, UP1 ;  /* 0x00000800ff157887 */ /* 0x000fe40008800000 */
[----:B------:R-:W-:Y:S02]  /*1280*/  USEL UR5, URZ, 0x10, UP2 ;  /* 0x00000010ff057887 */ /* 0x000fe40009000000 */
[----:B------:R-:W-:Y:S02]  /*1290*/  UISETP.NE.AND UP1, UPT, UR63, URZ, UPT ;  /* 0x000000ff3f00728c */ /* 0x000fe4000bf25270 */
[----:B------:R-:W-:Y:S02]  /*12a0*/  USEL UR7, URZ, 0x1000, UP0 ;  /* 0x00001000ff077887 */ /* 0x000fe40008000000 */
[----:B------:R-:W-:Y:S02]  /*12b0*/  USEL UR11, URZ, 0x2000, UP0 ;  /* 0x00002000ff0b7887 */ /* 0x000fe40008000000 */
[----:B------:R-:W-:-:S02]  /*12c0*/  USEL UR15, URZ, 0x4000, UP0 ;  /* 0x00004000ff0f7887 */ /* 0x000fc40008000000 */
[----:B------:R-:W-:Y:S02]  /*12d0*/  USEL UR22, URZ, 0x8000, UP0 ;  /* 0x00008000ff167887 */ /* 0x000fe40008000000 */
[----:B------:R-:W-:Y:S02]  /*12e0*/  UISETP.NE.AND UP0, UPT, UR63, 0x1, UPT ;  /* 0x000000013f00788c */ /* 0x000fe4000bf05270 */
[----:B------:R-:W-:Y:S02]  /*12f0*/  USEL UR5, UR5, 0x10, UP1 ;  /* 0x0000001005057887 */ /* 0x000fe40008800000 */
[----:B------:R-:W-:Y:S02]  /*1300*/  USEL UR4, UR4, 0x100, UP1 ;  /* 0x0000010004047887 */ /* 0x000fe40008800000 */
[----:B------:R-:W-:Y:S02]  /*1310*/  USEL UR8, URZ, 0x20, UP2 ;  /* 0x00000020ff087887 */ /* 0x000fe40009000000 */
[----:B------:R-:W-:-:S02]  /*1320*/  USEL UR7, UR7, 0x1000, UP1 ;  /* 0x0000100007077887 */ /* 0x000fc40008800000 */
[----:B------:R-:W-:Y:S02]  /*1330*/  USEL UR6, UR6, 0x2, UP0 ;  /* 0x0000000206067887 */ /* 0x000fe40008000000 */
[----:B------:R-:W-:Y:S02]  /*1340*/  UIADD3 UR4, UPT, UPT, UR4, UR5, UR9 ;  /* 0x0000000504047290 */ /* 0x000fe4000fffe009 */
[----:B------:R-:W-:Y:S02]  /*1350*/  UISETP.NE.AND UP1, UPT, UR63, 0x2, UPT ;  /* 0x000000023f00788c */ /* 0x000fe4000bf25270 */
[----:B------:R-:W-:Y:S02]  /*1360*/  USEL UR8, UR8, 0x20, UP0 ;  /* 0x0000002008087887 */ /* 0x000fe40008000000 */
[----:B------:R-:W-:Y:S02]  /*1370*/  USEL UR5, UR10, 0x200, UP0 ;  /* 0x000002000a057887 */ /* 0x000fe40008000000 */
[----:B------:R-:W-:-:S02]  /*1380*/  UIADD3 UR4, UPT, UPT, UR6, UR7, UR4 ;  /* 0x0000000706047290 */ /* 0x000fc4000fffe004 */
[----:B------:R-:W-:Y:S02]  /*1390*/  USEL UR13, URZ, 0x40, UP2 ;  /* 0x00000040ff0d7887 */ /* 0x000fe40009000000 */
[----:B------:R-:W-:Y:S02]  /*13a0*/  USEL UR9, UR11, 0x2000, UP0 ;  /* 0x000020000b097887 */ /* 0x000fe40008000000 */
[----:B------:R-:W-:Y:S02]  /*13b0*/  USEL UR7, UR12, 0x4, UP1 ;  /* 0x000000040c077887 */ /* 0x000fe40008800000 */
[----:B------:R-:W-:Y:S02]  /*13c0*/  UIADD3 UR4, UPT, UPT, UR5, UR8, UR4 ;  /* 0x0000000805047290 */ /* 0x000fe4000fffe004 */
[----:B------:R-:W-:Y:S02]  /*13d0*/  UISETP.NE.AND UP0, UPT, UR63, 0x3, UPT ;  /* 0x000000033f00788c */ /* 0x000fe4000bf05270 */
[----:B------:R-:W-:-:S02]  /*13e0*/  USEL UR6, UR13, 0x40, UP1 ;  /* 0x000000400d067887 */ /* 0x000fc40008800000 */
[----:B------:R-:W-:Y:S02]  /*13f0*/  USEL UR5, UR14, 0x400, UP1 ;  /* 0x000004000e057887 */ /* 0x000fe40008800000 */
[----:B------:R-:W-:Y:S02]  /*1400*/  UIADD3 UR4, UPT, UPT, UR7, UR9, UR4 ;  /* 0x0000000907047290 */ /* 0x000fe4000fffe004 */
[----:B------:R-:W-:Y:S02]  /*1410*/  USEL UR19, URZ, 0x80, UP2 ;  /* 0x00000080ff137887 */ /* 0x000fe40009000000 */
[----:B------:R-:W-:Y:S02]  /*1420*/  USEL UR9, UR15, 0x4000, UP1 ;  /* 0x000040000f097887 */ /* 0x000fe40008800000 */
[----:B------:R-:W-:Y:S02]  /*1430*/  USEL UR8, UR18, 0x8, UP0 ;  /* 0x0000000812087887 */ /* 0x000fe40008000000 */
[----:B------:R-:W-:-:S02]  /*1440*/  UIADD3 UR4, UPT, UPT, UR5, UR6, UR4 ;  /* 0x0000000605047290 */ /* 0x000fc4000fffe004 */
[----:B------:R-:W-:Y:S02]  /*1450*/  USEL UR7, UR19, 0x80, UP0 ;  /* 0x0000008013077887 */ /* 0x000fe40008000000 */
[----:B------:R-:W-:Y:S02]  /*1460*/  USEL UR6, UR21, 0x800, UP0 ;  /* 0x0000080015067887 */ /* 0x000fe40008000000 */
[----:B------:R-:W-:Y:S02]  /*1470*/  UIADD3 UR4, UPT, UPT, UR8, UR9, UR4 ;  /* 0x0000000908047290 */ /* 0x000fe4000fffe004 */
[----:B------:R-:W-:Y:S02]  /*1480*/  USEL UR5, UR22, 0x8000, UP0 ;  /* 0x0000800016057887 */ /* 0x000fe40008000000 */
[----:B------:R-:W-:-:S04]  /*1490*/  UIADD3 UR4, UPT, UPT, UR6, UR7, UR4 ;  /* 0x0000000706047290 */ /* 0x000fc8000fffe004 */
[----:B------:R-:W-:-:S06]  /*14a0*/  UIADD3 UR4, UPT, UPT, UR4, UR5, URZ ;  /* 0x0000000504047290 */ /* 0x000fcc000fffe0ff */
[----:B------:R-:W-:Y:S02]  /*14b0*/  MOV R2, UR4 ;  /* 0x0000000400027c02 */ /* 0x000fe40008000f00 */
.L_x_17:
[----:B------:R-:W-:Y:S05]  /*14c0*/  BRA.U !UP5, `(.L_x_18) ;  /* 0x000000010dd47547 */ /* 0x000fea000b800000 */
[----:B------:R-:W1:Y:S01]  /*14d0*/  LDCU.128 UR12, c[0x0][0xb10] ;  /* 0x00016200ff0c77ac */ /* 0x000e620008000c00 */
[----:B------:R-:W2:Y:S01]  /*14e0*/  LDCU UR6, c[0x0][0x370] ;  /* 0x00006e00ff0677ac */ /* 0x000ea20008000800 */
[----:B------:R-:W3:Y:S01]  /*14f0*/  LDCU UR5, c[0x0][0x374] ;  /* 0x00006e80ff0577ac */ /* 0x000ee20008000800 */
[----:B------:R-:W4:Y:S01]  /*1500*/  LDCU UR21, c[0x0][0xb0c] ;  /* 0x00016180ff1577ac */ /* 0x000f220008000800 */
[----:B------:R-:W4:Y:S01]  /*1510*/  LDCU UR7, c[0x0][0xb20] ;  /* 0x00016400ff0777ac */ /* 0x000f220008000800 */
[----:B------:R-:W4:Y:S01]  /*1520*/  LDCU.64 UR8, c[0x0][0xb28] ;  /* 0x00016500ff0877ac */ /* 0x000f220008000a00 */
[----:B-1----:R-:W-:Y:S02]  /*1530*/  UISETP.NE.AND UP0, UPT, UR14, 0x1, UPT ;  /* 0x000000010e00788c */ /* 0x002fe4000bf05270 */
[----:B---3--:R-:W-:Y:S02]  /*1540*/  UIMAD.WIDE.U32 UR10, UR5, UR15, URZ ;  /* 0x0000000f050a72a5 */ /* 0x008fe4000f8e00ff */
[----:B--2---:R-:W-:-:S02]  /*1550*/  UIMAD.WIDE.U32 UR22, UR6, UR12, URZ ;  /* 0x0000000c061672a5 */ /* 0x004fc4000f8e00ff */
[----:B----4-:R-:W-:Y:S02]  /*1560*/  UISETP.NE.AND UP1, UPT, UR21, 0x1, UPT ;  /* 0x000000011500788c */ /* 0x010fe4000bf25270 */
[----:B------:R-:W-:Y:S01]  /*1570*/  UISETP.NE.AND UP2, UPT, UR26, 0x1, UPT ;  /* 0x000000011a00788c */ /* 0x000fe2000bf45270 */
[----:B------:R-:W-:Y:S02]  /*1580*/  UMOV UR10, UR11 ;  /* 0x0000000b000a7c82 */ /* 0x000fe40008000000 */
[----:B------:R-:W-:Y:S01]  /*1590*/  UMOV UR22, UR23 ;  /* 0x0000001700167c82 */ /* 0x000fe20008000000 */
[----:B------:R-:W-:Y:S02]  /*15a0*/  @UP0 USHF.R.U32.HI UR5, URZ, UR7, UR10 ;  /* 0x00000007ff050299 */ /* 0x000fe4000801160a */
[----:B------:R-:W-:Y:S02]  /*15b0*/  UIMAD.WIDE.U32 UR24, UR20, UR15, URZ ;  /* 0x0000000f141872a5 */ /* 0x000fe4000f8e00ff */
[----:B------:R-:W-:-:S02]  /*15c0*/  UIMAD.WIDE.U32 UR10, UR5, UR8, URZ ;  /* 0x00000008050a72a5 */ /* 0x000fc4000f8e00ff */
[----:B------:R-:W-:Y:S02]  /*15d0*/  @UP1 USHF.R.U32.HI UR6, URZ, UR13, UR22 ;  /* 0x0000000dff061299 */ /* 0x000fe40008011616 */
[----:B------:R-:W-:Y:S02]  /*15e0*/  UIMAD.WIDE.U32 UR18, UR16, UR12, URZ ;  /* 0x0000000c101272a5 */ /* 0x000fe4000f8e00ff */
[----:B------:R-:W-:Y:S01]  /*15f0*/  UIMAD.WIDE.U32 UR22, UR6, UR8, URZ ;  /* 0x00000008061672a5 */ /* 0x000fe2000f8e00ff */
[----:B------:R-:W-:Y:S01]  /*1600*/  UMOV UR4, UR25 ;  /* 0x0000001900047c82 */ /* 0x000fe20008000000 */
[----:B------:R-:W-:Y:S01]  /*1610*/  UMOV UR10, UR11 ;  /* 0x0000000b000a7c82 */ /* 0x000fe20008000000 */
[----:B------:R-:W-:Y:S02]  /*1620*/  USHF.R.U32.HI UR4, URZ, UR7, UR4 ;  /* 0x00000007ff047299 */ /* 0x000fe40008011604 */
[----:B------:R-:W-:Y:S01]  /*1630*/  @UP2 USHF.R.U32.HI UR5, URZ, UR9, UR10 ;  /* 0x00000009ff052299 */ /* 0x000fe2000801160a */
[----:B------:R-:W-:Y:S01]  /*1640*/  UMOV UR18, UR19 ;  /* 0x0000001300127c82 */ /* 0x000fe20008000000 */
[----:B------:R-:W-:Y:S01]  /*1650*/  UMOV UR22, UR23 ;  /* 0x0000001700167c82 */ /* 0x000fe20008000000 */
[----:B------:R-:W-:-:S02]  /*1660*/  USHF.R.U32.HI UR13, URZ, UR13, UR18 ;  /* 0x0000000dff0d7299 */ /* 0x000fc40008011612 */
[----:B------:R-:W-:Y:S02]  /*1670*/  USEL UR4, UR20, UR4, !UP0 ;  /* 0x0000000414047287 */ /* 0x000fe4000c000000 */
[----:B------:R-:W-:Y:S02]  /*1680*/  @UP2 USHF.R.U32.HI UR6, URZ, UR9, UR22 ;  /* 0x00000009ff062299 */ /* 0x000fe40008011616 */
[----:B------:R-:W-:Y:S02]  /*1690*/  UIMAD UR7, UR5, UR26, URZ ;  /* 0x0000001a050772a4 */ /* 0x000fe4000f8e02ff */
[----:B------:R-:W-:Y:S02]  /*16a0*/  USEL UR5, UR16, UR13, !UP1 ;  /* 0x0000000d10057287 */ /* 0x000fe4000c800000 */
[----:B------:R-:W-:Y:S02]  /*16b0*/  UIMAD UR12, UR6, UR26, URZ ;  /* 0x0000001a060c72a4 */ /* 0x000fe4000f8e02ff */
[----:B------:R-:W-:-:S02]  /*16c0*/  UISETP.GE.AND UP0, UPT, UR4, UR7, UPT ;  /* 0x000000070400728c */ /* 0x000fc4000bf06270 */
[----:B------:R-:W-:Y:S02]  /*16d0*/  UIMAD.WIDE.U32 UR10, UR4, UR8, URZ ;  /* 0x00000008040a72a5 */ /* 0x000fe4000f8e00ff */
[----:B------:R-:W-:Y:S02]  /*16e0*/  UISETP.GE.OR UP0, UPT, UR5, UR12, UP0 ;  /* 0x0000000c0500728c */ /* 0x000fe40008706670 */
[----:B------:R-:W-:Y:S02]  /*16f0*/  UIMAD.WIDE.U32 UR12, UR5, UR8, URZ ;  /* 0x00000008050c72a5 */ /* 0x000fe4000f8e00ff */
[----:B------:R-:W-:Y:S01]  /*1700*/  UIADD3 UR10, UPT, UPT, -UR4, URZ, URZ ;  /* 0x000000ff040a7290 */ /* 0x000fe2000fffe1ff */
[----:B------:R-:W-:Y:S01]  /*1710*/  UMOV UR8, UR11 ;  /* 0x0000000b00087c82 */ /* 0x000fe20008000000 */
[----:B------:R-:W-:Y:S02]  /*1720*/  UIADD3 UR11, UPT, UPT, -UR5, URZ, URZ ;  /* 0x000000ff050b7290 */ /* 0x000fe4000fffe1ff */
[----:B------:R-:W-:-:S03]  /*1730*/  USHF.R.U32.HI UR8, URZ, UR9, UR8 ;  /* 0x00000009ff087299 */ /* 0x000fc60008011608 */
[----:B------:R-:W-:Y:S01]  /*1740*/  @!UP0 UMOV UR7, UR13 ;  /* 0x0000000d00078c82 */ /* 0x000fe20008000000 */
[----:B------:R-:W-:Y:S02]  /*1750*/  UIMAD UR20, UR14, UR10, UR20 ;  /* 0x0000000a0e1472a4 */ /* 0x000fe4000f8e0214 */
[----:B------:R-:W-:Y:S02]  /*1760*/  USEL UR8, UR4, UR8, !UP2 ;  /* 0x0000000804087287 */ /* 0x000fe4000d000000 */
[----:B------:R-:W-:Y:S02]  /*1770*/  @!UP0 USHF.R.U32.HI UR7, URZ, UR9, UR7 ;  /* 0x00000009ff078299 */ /* 0x000fe40008011607 */
[----:B------:R-:W-:Y:S02]  /*1780*/  UIADD3 UR9, UPT, UPT, -UR8, URZ, URZ ;  /* 0x000000ff08097290 */ /* 0x000fe4000fffe1ff */
[----:B------:R-:W-:Y:S02]  /*1790*/  @!UP0 USEL UR7, UR5, UR7, !UP2 ;  /* 0x0000000705078287 */ /* 0x000fe4000d000000 */
[----:B------:R-:W-:-:S02]  /*17a0*/  UIMAD UR9, UR26, UR9, UR4 ;  /* 0x000000091a0972a4 */ /* 0x000fc4000f8e0204 */
[----:B------:R-:W-:Y:S02]  /*17b0*/  @!UP0 UIADD3 UR8, UPT, UPT, UR8, -UR7, URZ ;  /* 0x8000000708088290 */ /* 0x000fe4000fffe0ff */
[----:B------:R-:W-:Y:S02]  /*17c0*/  @!UP0 UIMAD UR6, UR9, UR6, UR7 ;  /* 0x00000006090682a4 */ /* 0x000fe4000f8e0207 */
[----:B------:R-:W-:Y:S02]  /*17d0*/  @!UP0 UIMAD UR4, UR8, UR26, UR5 ;  /* 0x0000001a080482a4 */ /* 0x000fe4000f8e0205 */
[----:B------:R-:W-:Y:S02]  /*17e0*/  UIMAD UR16, UR21, UR11, UR16 ;  /* 0x0000000b151072a4 */ /* 0x000fe4000f8e0210 */
[----:B------:R-:W-:Y:S01]  /*17f0*/  UIMAD UR20, UR4, UR14, UR20 ;  /* 0x0000000e041472a4 */ /* 0x000fe2000f8e0214 */
[----:B------:R-:W-:Y:S02]  /*1800*/  @!UP0 UMOV UR5, UR6 ;  /* 0x0000000600058c82 */ /* 0x000fe40008000000 */
[----:B------:R-:W-:-:S12]  /*1810*/  UIMAD UR16, UR5, UR21, UR16 ;  /* 0x00000015051072a4 */ /* 0x000fd8000f8e0210 */
.L_x_18:
[----:B------:R-:W-:-:S09]  /*1820*/  UISETP.NE.AND UP0, UPT, UR28, 0x1, UPT ;  /* 0x000000011c00788c */ /* 0x000fd2000bf05270 */
[----:B------:R-:W-:Y:S05]  /*1830*/  BRA.U UP0, `(.L_x_19) ;  /* 0x0000000100447547 */ /* 0x000fea000b800000 */
[----:B------:R-:W1:Y:S01]  /*1840*/  LDCU.128 UR8, c[0x0][0xb10] ;  /* 0x00016200ff0877ac */ /* 0x000e620008000c00 */
[----:B------:R-:W2:Y:S01]  /*1850*/  LDCU UR12, c[0x0][0xb0c] ;  /* 0x00016180ff0c77ac */ /* 0x000ea20008000800 */
[----:B------:R-:W3:Y:S01]  /*1860*/  LDCU UR13, c[0x0][0xb20] ;  /* 0x00016400ff0d77ac */ /* 0x000ee20008000800 */
[----:B-1----:R-:W-:Y:S02]  /*1870*/  UIMAD.WIDE.U32 UR6, UR16, UR8, URZ ;  /* 0x00000008100672a5 */ /* 0x002fe4000f8e00ff */
[----:B------:R-:W-:Y:S02]  /*1880*/  UIMAD.WIDE.U32 UR4, UR20, UR11, URZ ;  /* 0x0000000b140472a5 */ /* 0x000fe4000f8e00ff */
[----:B--2---:R-:W-:Y:S02]  /*1890*/  UISETP.NE.AND UP1, UPT, UR12, 0x1, UPT ;  /* 0x000000010c00788c */ /* 0x004fe4000bf25270 */
[----:B------:R-:W-:Y:S01]  /*18a0*/  UISETP.NE.AND UP0, UPT, UR10, 0x1, UPT ;  /* 0x000000010a00788c */ /* 0x000fe2000bf05270 */
[----:B------:R-:W-:-:S02]  /*18b0*/  UMOV UR6, UR7 ;  /* 0x0000000700067c82 */ /* 0x000fc40008000000 */
[----:B------:R-:W-:Y:S01]  /*18c0*/  UMOV UR4, UR5 ;  /* 0x0000000500047c82 */ /* 0x000fe20008000000 */
[----:B------:R-:W-:Y:S02]  /*18d0*/  USHF.R.U32.HI UR9, URZ, UR9, UR6 ;  /* 0x00000009ff097299 */ /* 0x000fe40008011606 */
[----:B---3--:R-:W-:Y:S02]  /*18e0*/  USHF.R.U32.HI UR4, URZ, UR13, UR4 ;  /* 0x0000000dff047299 */ /* 0x008fe40008011604 */
[----:B------:R-:W-:Y:S02]  /*18f0*/  USEL UR5, UR16, UR9, !UP1 ;  /* 0x0000000910057287 */ /* 0x000fe4000c800000 */
[----:B------:R-:W-:-:S04]  /*1900*/  USEL UR4, UR20, UR4, !UP0 ;  /* 0x0000000414047287 */ /* 0x000fc8000c000000 */
[----:B------:R-:W-:Y:S02]  /*1910*/  UIADD3 UR6, UPT, UPT, UR5, -UR4, URZ ;  /* 0x8000000405067290 */ /* 0x000fe4000fffe0ff */
[----:B------:R-:W-:Y:S02]  /*1920*/  UIADD3 UR4, UPT, UPT, -UR5, UR4, URZ ;  /* 0x0000000405047290 */ /* 0x000fe4000fffe1ff */
[----:B------:R-:W-:Y:S02]  /*1930*/  UIMAD UR20, UR6, UR10, UR20 ;  /* 0x0000000a061472a4 */ /* 0x000fe4000f8e0214 */
[----:B------:R-:W-:-:S12]  /*1940*/  UIMAD UR16, UR4, UR12, UR16 ;  /* 0x0000000c041072a4 */ /* 0x000fd8000f8e0210 */
.L_x_19:
[----:B------:R-:W-:-:S09]  /*1950*/  UISETP.EQ.U32.AND UP0, UPT, UR29, 0x1, UPT ;  /* 0x000000011d00788c */ /* 0x000fd2000bf02070 */
[----:B------:R-:W-:Y:S05]  /*1960*/  BRA.U !UP0, `(.L_x_20) ;  /* 0x00000001080c7547 */ /* 0x000fea000b800000 */
[----:B------:R-:W-:Y:S01]  /*1970*/  UCGABAR_WAIT ;  /* 0x0000000000007dc7 */ /* 0x000fe20008000000 */
[----:B------:R-:W-:Y:S01]  /*1980*/  CCTL.IVALL ;  /* 0x00000000ff00798f */ /* 0x000fe20002000000 */
[----:B------:R-:W-:Y:S05]  /*1990*/  BRA `(.L_x_21) ;  /* 0x0000000000047947 */ /* 0x000fea0003800000 */
.L_x_20:
[----:B------:R-:W-:Y:S06]  /*19a0*/  BAR.SYNC.DEFER_BLOCKING 0x0 ;  /* 0x0000000000007b1d */ /* 0x000fec0000010000 */
.L_x_21:
[----:B------:R-:W-:Y:S05]  /*19b0*/  BRA.U UP6, `(.L_x_22) ;  /* 0x0000001506607547 */ /* 0x000fea000b800000 */
[----:B------:R-:W1:Y:S01]  /*19c0*/  LDCU UR6, c[0x0][0x38c] ;  /* 0x00007180ff0677ac */ /* 0x000e620008000800 */
[----:B------:R-:W-:Y:S01]  /*19d0*/  PLOP3.LUT P2, PT, PT, PT, UP3, 0x80, 0x8 ;  /* 0x000000000008781c */ /* 0x000fe20003f4f038 */
[----:B------:R-:W-:Y:S01]  /*19e0*/  IMAD.MOV.U32 R12, RZ, RZ, 0x1 ;  /* 0x00000001ff0c7424 */ /* 0x000fe200078e00ff */
[----:B------:R-:W-:Y:S01]  /*19f0*/  ISETP.EQ.OR P3, PT, R0, RZ, P4 ;  /* 0x000000ff0000720c */ /* 0x000fe20002762670 */
[----:B------:R-:W-:Y:S01]  /*1a00*/  UISETP.NE.AND UP1, UPT, UR17, URZ, UPT ;  /* 0x000000ff1100728c */ /* 0x000fe2000bf25270 */
[----:B------:R-:W-:Y:S02]  /*1a10*/  PLOP3.LUT P2, PT, P2, PT, PT, 0x8, 0x80 ;  /* 0x000000000080781c */ /* 0x000fe4000174e170 */
[----:B------:R-:W-:Y:S01]  /*1a20*/  CS2R R10, SRZ ;  /* 0x00000000000a7805 */ /* 0x000fe2000001ff00 */
[----:B------:R-:W-:Y:S01]  /*1a30*/  IMAD.MOV.U32 R9, RZ, RZ, RZ ;  /* 0x000000ffff097224 */ /* 0x000fe200078e00ff */
[----:B------:R-:W2:Y:S01]  /*1a40*/  LDCU UR49, c[0x0][0x370] ;  /* 0x00006e00ff3177ac */ /* 0x000ea20008000800 */
[----:B------:R-:W-:Y:S01]  /*1a50*/  IMAD.MOV.U32 R8, RZ, RZ, 0x1 ;  /* 0x00000001ff087424 */ /* 0x000fe200078e00ff */
[----:B------:R-:W3:Y:S01]  /*1a60*/  LDCU.64 UR46, c[0x0][0x348] ;  /* 0x00006900ff2e77ac */ /* 0x000ee20008000a00 */
[----:B------:R-:W4:Y:S01]  /*1a70*/  LDCU UR48, c[0x0][0x374] ;  /* 0x00006e80ff3077ac */ /* 0x000f220008000800 */
[----:B-1----:R-:W-:-:S02]  /*1a80*/  UIADD3 UR5, UPT, UPT, UR6, 0x3f, URZ ;  /* 0x0000003f06057890 */ /* 0x002fc4000fffe0ff */
[----:B------:R-:W-:Y:S02]  /*1a90*/  UIADD3 UR56, UPT, UPT, UR6, 0x7e, URZ ;  /* 0x0000007e06387890 */ /* 0x000fe4000fffe0ff */
[----:B------:R-:W-:Y:S02]  /*1aa0*/  USHF.R.S32.HI UR4, URZ, 0x1f, UR5 ;  /* 0x0000001fff047899 */ /* 0x000fe40008011405 */
[----:B------:R-:W-:Y:S02]  /*1ab0*/  USEL UR40, UR40, 0x2, UP1 ;  /* 0x0000000228287887 */ /* 0x000fe40008800000 */
[----:B------:R-:W-:Y:S02]  /*1ac0*/  ULEA.HI UR4, UR4, UR5, URZ, 0x6 ;  /* 0x0000000504047291 */ /* 0x000fe4000f8f30ff */
[----:B------:R-:W-:Y:S02]  /*1ad0*/  USHF.L.U32 UR5, UR27, 0x4, URZ ;  /* 0x000000041b057899 */ /* 0x000fe400080006ff */
[----:B------:R-:W-:-:S02]  /*1ae0*/  USHF.R.S32.HI UR51, URZ, 0x6, UR4 ;  /* 0x00000006ff337899 */ /* 0x000fc40008011404 */
[----:B------:R-:W-:Y:S02]  /*1af0*/  UIADD3 UR4, UPT, UPT, UR6, -0x1, URZ ;  /* 0xffffffff06047890 */ /* 0x000fe4000fffe0ff */
[----:B------:R-:W-:Y:S02]  /*1b00*/  UISETP.LT.U32.AND UP0, UPT, UR51, 0x4, UPT ;  /* 0x000000043300788c */ /* 0x000fe4000bf01070 */
[----:B------:R-:W-:Y:S02]  /*1b10*/  UISETP.GE.U32.AND UP2, UPT, UR4, -0x7f, UPT ;  /* 0xffffff810400788c */ /* 0x000fe4000bf46070 */
[----:B------:R-:W-:Y:S02]  /*1b20*/  USEL UR50, UR51, 0x4, UP0 ;  /* 0x0000000433327887 */ /* 0x000fe40008000000 */
[----:B------:R-:W-:Y:S02]  /*1b30*/  ULOP3.LUT UR53, UR5, 0x30, URZ, 0xe2, !UPT ;  /* 0x0000003005357892 */ /* 0x000fe4000f8ee2ff */
[----:B------:R-:W-:-:S02]  /*1b40*/  UIADD3 UR39, UPT, UPT, UR50, -0x1, URZ ;  /* 0xffffffff32277890 */ /* 0x000fc4000fffe0ff */
[----:B------:R-:W-:Y:S01]  /*1b50*/  UIADD3 UR54, UPT, UPT, UR51, -UR50, URZ ;  /* 0x8000003233367290 */ /* 0x000fe2000fffe0ff */
[----:B------:R-:W-:Y:S02]  /*1b60*/  UMOV UR29, URZ ;  /* 0x000000ff001d7c82 */ /* 0x000fe40008000000 */
[----:B------:R-:W-:-:S04]  /*1b70*/  @UP2 UIADD3 UR39, UPT, UPT, UR50, URZ, URZ ;  /* 0x000000ff32272290 */ /* 0x000fc8000fffe0ff */
[----:B--234-:R-:W-:-:S12]  /*1b80*/  UIADD3 UR39, UPT, UPT, UR39, 0x1, URZ ;  /* 0x0000000127277890 */ /* 0x01cfd8000fffe0ff */
.L_x_46:
[----:B------:R-:W-:Y:S01]  /*1b90*/  UISETP.NE.AND UP0, UPT, UR52, URZ, UPT ;  /* 0x000000ff3400728c */ /* 0x000fe2000bf05270 */
[----:B-1----:R-:W1:Y:S08]  /*1ba0*/  S2UR UR52, SR_CgaCtaId ;  /* 0x00000000003479c3 */ /* 0x002e700000008800 */
[----:B---3--:R-:W-:Y:S05]  /*1bb0*/  BRA.U UP0, `(.L_x_23) ;  /* 0x0000000100347547 */ /* 0x008fea000b800000 */
[----:B------:R-:W2:Y:S01]  /*1bc0*/  S2R R0, SR_CgaCtaId ;  /* 0x0000000000007919 */ /* 0x000ea20000008800 */
[----:B------:R-:W-:Y:S02]  /*1bd0*/  MOV R3, 0x400 ;  /* 0x0000040000037802 */ /* 0x000fe40000000f00 */
[----:B------:R-:W-:Y:S02]  /*1be0*/  SHF.L.U32 R2, R8, 0x1f, RZ ;  /* 0x0000001f08027819 */ /* 0x000fe400000006ff */
[----:B--2---:R-:W-:-:S05]  /*1bf0*/  LEA R0, R0, R3, 0x18 ;  /* 0x0000000300007211 */ /* 0x004fca00078ec0ff */
[----:B------:R-:W-:-:S04]  /*1c00*/  IMAD R3, R9, 0x8, R0 ;  /* 0x0000000809037824 */ /* 0x000fc800078e0200 */
[----:B------:R-:W2:Y:S02]  /*1c10*/  SYNCS.PHASECHK.TRANS64.TRYWAIT P0, [R3+URZ+0x100], R2 ;  /* 0x00010002030075a7 */ /* 0x000ea400080011ff */
[----:B--2---:R-:W-:Y:S05]  /*1c20*/  @!P0 BRA `(.L_x_24) ;  /* 0x0000007400348947 */ /* 0x004fea0003800000 */
.L_x_142:
[----:B------:R-:W-:Y:S01]  /*1c30*/  VIADD R9, R9, 0x1 ;  /* 0x0000000109097836 */ /* 0x000fe20000000000 */
[----:B------:R2:W-:Y:S04]  /*1c40*/  SYNCS.ARRIVE.TRANS64.A1T0 RZ, [R3+URZ+0xf0], RZ ;  /* 0x0000f0ff03ff79a7 */ /* 0x0005e800081000ff */
[----:B------:R-:W-:-:S04]  /*1c50*/  ISETP.NE.AND P0, PT, R9, 0x2, PT ;  /* 0x000000020900780c */ /* 0x000fc80003f05270 */
[----:B------:R-:W-:Y:S02]  /*1c60*/  SEL R9, R9, RZ, P0 ;  /* 0x000000ff09097207 */ /* 0x000fe40000000000 */
[----:B--2---:R-:W-:-:S04]  /*1c70*/  SEL R3, RZ, 0x1, P0 ;  /* 0x00000001ff037807 */ /* 0x004fc80000000000 */
[----:B------:R-:W-:Y:S02]  /*1c80*/  LOP3.LUT R8, R8, R3, RZ, 0x3c, !PT ;  /* 0x0000000308087212 */ /* 0x000fe400078e3cff */
.L_x_23:
[----:B------:R-:W-:Y:S01]  /*1c90*/  UMOV UR21, 0x400 ;  /* 0x0000040000157882 */ /* 0x000fe20000000000 */
[----:B------:R-:W-:Y:S01]  /*1ca0*/  SHF.L.U32 R0, R12, 0x1f, RZ ;  /* 0x0000001f0c007819 */ /* 0x000fe200000006ff */
[----:B-1----:R-:W-:Y:S02]  /*1cb0*/  ULEA UR21, UR52, UR21, 0x18 ;  /* 0x0000001534157291 */ /* 0x002fe4000f8ec0ff */
[----:B------:R-:W-:Y:S02]  /*1cc0*/  UISETP.GE.U32.AND UP0, UPT, UR56, 0x7f, UPT ;  /* 0x0000007f3800788c */ /* 0x000fe4000bf06070 */
[----:B------:R-:W-:Y:S02]  /*1cd0*/  ULEA UR4, UR29, UR21, 0x3 ;  /* 0x000000151d047291 */ /* 0x000fe4000f8e18ff */
[----:B------:R-:W-:Y:S02]  /*1ce0*/  ULEA UR19, UR20, UR55, 0x2 ;  /* 0x0000003714137291 */ /* 0x000fe4000f8e10ff */
[----:B------:R-:W-:-:S02]  /*1cf0*/  ULEA UR35, UR16, UR53, 0x6 ;  /* 0x0000003510237291 */ /* 0x000fc4000f8e30ff */
[----:B------:R-:W-:Y:S01]  /*1d00*/  USHF.L.U32 UR19, UR19, 0x5, URZ ;  /* 0x0000000513137899 */ /* 0x000fe200080006ff */
[----:B------:R-:W-:Y:S02]  /*1d10*/  UMOV UR7, URZ ;  /* 0x000000ff00077c82 */ /* 0x000fe40008000000 */
[----:B------:R1:W2:Y:S01]  /*1d20*/  SYNCS.PHASECHK.TRANS64.TRYWAIT P1, [UR4+0x20], R0 ;  /* 0x00002000ff0075a7 */ /* 0x0002a20008021104 */
[----:B------:R-:W-:Y:S08]  /*1d30*/  BRA.U !UP0, `(.L_x_25) ;  /* 0x00000005080c7547 */ /* 0x000ff0000b800000 */
[----:B------:R-:W-:Y:S01]  /*1d40*/  UMOV UR13, URZ ;  /* 0x000000ff000d7c82 */ /* 0x000fe20008000000 */
[----:B------:R-:W-:-:S05]  /*1d50*/  UMOV UR5, UR29 ;  /* 0x0000001d00057c82 */ /* 0x000fca0008000000 */
.L_x_33:
[----:B------:R-:W-:Y:S01]  /*1d60*/  ULEA UR33, UR5, UR21, 0x3 ;  /* 0x0000001505217291 */ /* 0x000fe2000f8e18ff */
[----:B--2---:R-:W-:Y:S01]  /*1d70*/  @!P4 MOV R2, 0xc000 ;  /* 0x0000c0000002c802 */ /* 0x004fe20000000f00 */
[----:B--23--:R-:W-:Y:S10]  /*1d80*/  @P1 BRA `(.L_x_26) ;  /* 0x00000000000c1947 */ /* 0x00cff40003800000 */
[----:B------:R-:W-:-:S04]  /*1d90*/  SHF.L.U32 R3, R12, 0x1f, RZ ;  /* 0x0000001f0c037819 */ /* 0x000fc800000006ff */
[----:B------:R-:W2:Y:S02]  /*1da0*/  SYNCS.PHASECHK.TRANS64.TRYWAIT P0, [UR33+0x20], R3 ;  /* 0x00002003ff0075a7 */ /* 0x000ea40008001121 */
[----:B--2---:R-:W-:Y:S05]  /*1db0*/  @!P0 BRA `(.L_x_27) ;  /* 0x0000007000e48947 */ /* 0x004fea0003800000 */
.L_x_26:
[----:B------:R2:W-:Y:S01]  /*1dc0*/  @!P4 SYNCS.ARRIVE.TRANS64 RZ, [UR33], R2 ;  /* 0x00000002ffffc9a7 */ /* 0x0005e20008000021 */
[----:B------:R-:W-:-:S04]  /*1dd0*/  ULOP3.LUT UR4, UR40, 0x2, URZ, 0xfc, !UPT ;  /* 0x0000000228047892 */ /* 0x000fc8000f8efcff */
[----:B------:R-:W-:-:S09]  /*1de0*/  UISETP.NE.AND UP0, UPT, UR4, 0x2, UPT ;  /* 0x000000020400788c */ /* 0x000fd2000bf05270 */
[----:B------:R-:W-:Y:S05]  /*1df0*/  BRA.U UP0, `(.L_x_28) ;  /* 0x0000000100047547 */ /* 0x000fea000b800000 */
[----:B------:R-:W-:Y:S05]  /*1e00*/  BPT.TRAP 0x1 ;  /* 0x000000040000795c */ /* 0x000fea0000300000 */
.L_x_28:
[----:B------:R-:W-:Y:S04]  /*1e10*/  BSSY.RECONVERGENT B0, `(.L_x_29) ;  /* 0x0000003000007945 */ /* 0x000fe80003800200 */
[----:B------:R-:W-:Y:S05]  /*1e20*/  @P3 BRA `(.L_x_30) ;  /* 0x0000000000043947 */ /* 0x000fea0003800000 */
[----:B------:R-:W-:Y:S05]  /*1e30*/  BPT.TRAP 0x1 ;  /* 0x000000040000795c */ /* 0x000fea0000300000 */
.L_x_30:
[----:B------:R-:W-:Y:S05]  /*1e40*/  BSYNC.RECONVERGENT B0 ;  /* 0x0000000000007941 */ /* 0x000fea0003800200 */
.L_x_29:
[----:B------:R-:W-:Y:S01]  /*1e50*/  UIADD3 UR4, UPT, UPT, UR5, 0x1, URZ ;  /* 0x0000000105047890 */ /* 0x000fe2000fffe0ff */
[----:B------:R-:W-:Y:S01]  /*1e60*/  BSSY.RECONVERGENT B0, `(.L_x_31) ;  /* 0x000002b000007945 */ /* 0x000fe20003800200 */
[----:B------:R-:W-:Y:S02]  /*1e70*/  ELECT P0, URZ, PT ;  /* 0x0000000000ff782f */ /* 0x000fe40003800000 */
[----:B------:R-:W-:-:S04]  /*1e80*/  UISETP.NE.AND UP0, UPT, UR4, 0x4, UPT ;  /* 0x000000040400788c */ /* 0x000fc8000bf05270 */
[----:B------:R-:W-:Y:S02]  /*1e90*/  USEL UR6, URZ, 0x1, UP0 ;  /* 0x00000001ff067887 */ /* 0x000fe40008000000 */
[----:B------:R-:W-:-:S04]  /*1ea0*/  USEL UR29, UR4, URZ, UP0 ;  /* 0x000000ff041d7287 */ /* 0x000fc80008000000 */
[----:B------:R-:W-:Y:S01]  /*1eb0*/  ULEA UR4, UR29, UR21, 0x3 ;  /* 0x000000151d047291 */ /* 0x000fe2000f8e18ff */
[----:B------:R-:W-:-:S04]  /*1ec0*/  LOP3.LUT R12, R12, UR6, RZ, 0x3c, !PT ;  /* 0x000000060c0c7c12 */ /* 0x000fc8000f8e3cff */
[----:B-1----:R-:W-:-:S04]  /*1ed0*/  SHF.L.U32 R0, R12, 0x1f, RZ ;  /* 0x0000001f0c007819 */ /* 0x002fc800000006ff */
[----:B------:R1:W3:Y:S01]  /*1ee0*/  SYNCS.PHASECHK.TRANS64.TRYWAIT P1, [UR4+0x20], R0 ;  /* 0x00002000ff0075a7 */ /* 0x0002e20008021104 */
[----:B------:R-:W-:Y:S05]  /*1ef0*/  @!P0 BRA `(.L_x_32) ;  /* 0x0000000000848947 */ /* 0x000fea0003800000 */
[----:B------:R-:W-:Y:S02]  /*1f00*/  ULEA UR24, UR5, UR38, 0xc ;  /* 0x0000002605187291 */ /* 0x000fe4000f8e60ff */
[----:B------:R-:W-:Y:S02]  /*1f10*/  ULEA UR8, UR5, UR37, 0xd ;  /* 0x0000002505087291 */ /* 0x000fe4000f8e68ff */
[----:B------:R-:W-:Y:S02]  /*1f20*/  UIADD3 UR6, UP1, UPT, UR46, 0x80, URZ ;  /* 0x000000802e067890 */ /* 0x000fe4000ff3e0ff */
[----:B------:R-:W-:Y:S02]  /*1f30*/  ULEA UR24, UR24, UR21, 0x2 ;  /* 0x0000001518187291 */ /* 0x000fe4000f8e10ff */
[----:B------:R-:W-:Y:S02]  /*1f40*/  USHF.L.U32 UR34, UR13, 0x6, URZ ;  /* 0x000000060d227899 */ /* 0x000fe400080006ff */
[----:B------:R-:W-:-:S02]  /*1f50*/  UIADD3 UR14, UP0, UPT, UR46, 0x180, URZ ;  /* 0x000001802e0e7890 */ /* 0x000fc4000ff1e0ff */
[----:B------:R-:W-:Y:S02]  /*1f60*/  ULEA UR8, UR8, UR21, 0x2 ;  /* 0x0000001508087291 */ /* 0x000fe4000f8e10ff */
[----:B------:R-:W-:Y:S02]  /*1f70*/  UIADD3.X UR7, UPT, UPT, URZ, UR47, URZ, UP1, !UPT ;  /* 0x0000002fff077290 */ /* 0x000fe40008ffe4ff */
[----:B------:R-:W-:Y:S02]  /*1f80*/  UIADD3 UR32, UPT, UPT, UR24, 0x8800, URZ ;  /* 0x0000880018207890 */ /* 0x000fe4000fffe0ff */
[----:B------:R-:W-:Y:S02]  /*1f90*/  UPRMT UR4, URZ, 0x5410, UR31 ;  /* 0x00005410ff047896 */ /* 0x000fe4000800001f */
[----:B------:R-:W-:Y:S02]  /*1fa0*/  UIADD3 UR26, UPT, UPT, UR34, 0x20, URZ ;  /* 0x00000020221a7890 */ /* 0x000fe4000fffe0ff */
[----:B------:R-:W-:-:S02]  /*1fb0*/  UIADD3 UR24, UPT, UPT, UR24, 0xa800, URZ ;  /* 0x0000a80018187890 */ /* 0x000fc4000fffe0ff */
[----:B------:R-:W-:Y:S02]  /*1fc0*/  UIADD3.X UR15, UPT, UPT, URZ, UR47, URZ, UP0, !UPT ;  /* 0x0000002fff0f7290 */ /* 0x000fe400087fe4ff */
[----:B------:R-:W-:Y:S02]  /*1fd0*/  UIADD3 UR16, UPT, UPT, UR8, 0x18800, URZ ;  /* 0x0001880008107890 */ /* 0x000fe4000fffe0ff */
[----:B------:R-:W-:Y:S02]  /*1fe0*/  UPRMT UR22, URZ, 0x5410, UR30 ;  /* 0x00005410ff167896 */ /* 0x000fe4000800001e */
[----:B------:R-:W-:Y:S01]  /*1ff0*/  UIADD3 UR8, UPT, UPT, UR8, 0x1c800, URZ ;  /* 0x0001c80008087890 */ /* 0x000fe2000fffe0ff */
[----:B------:R-:W-:Y:S01]  /*2000*/  UMOV UR44, 0x0 ;  /* 0x00000000002c7882 */ /* 0x000fe20000000000 */
[----:B------:R-:W-:Y:S01]  /*2010*/  UMOV UR45, 0x10000000 ;  /* 0x10000000002d7882 */ /* 0x000fe20000000000 */
[----:B------:R-:W-:Y:S01]  /*2020*/  UMOV UR25, UR33 ;  /* 0x0000002100197c82 */ /* 0x000fe20008000000 */
[----:B------:R-:W-:Y:S01]  /*2030*/  UMOV UR27, UR35 ;  /* 0x00000023001b7c82 */ /* 0x000fe20008000000 */
[----:B------:R-:W-:Y:S01]  /*2040*/  UMOV UR28, UR36 ;  /* 0x00000024001c7c82 */ /* 0x000fe20008000000 */
[----:B------:R-:W-:Y:S01]  /*2050*/  UMOV UR17, UR33 ;  /* 0x0000002100117c82 */ /* 0x000fe20008000000 */
[----:B------:R-:W-:Y:S01]  /*2060*/  UMOV UR20, UR36 ;  /* 0x0000002400147c82 */ /* 0x000fe20008000000 */
[----:B------:R-:W-:Y:S01]  /*2070*/  UMOV UR18, UR34 ;  /* 0x0000002200127c82 */ /* 0x000fe20008000000 */
[----:B------:R4:W-:Y:S01]  /*2080*/  UTMALDG.3D.MULTICAST [UR32], [UR6], UR4, desc[UR44] ;  /* 0x00002c20060073b4 */ /* 0x0009e20008011804 */
[----:B------:R-:W-:Y:S01]  /*2090*/  UMOV UR9, UR33 ;  /* 0x0000002100097c82 */ /* 0x000fe20008000000 */
[----:B------:R-:W-:Y:S01]  /*20a0*/  UMOV UR11, UR19 ;  /* 0x00000013000b7c82 */ /* 0x000fe20008000000 */
[----:B------:R-:W-:Y:S01]  /*20b0*/  UMOV UR12, UR36 ;  /* 0x00000024000c7c82 */ /* 0x000fe20008000000 */
[----:B------:R-:W-:Y:S01]  /*20c0*/  UMOV UR10, UR26 ;  /* 0x0000001a000a7c82 */ /* 0x000fe20008000000 */
[----:B------:R4:W-:Y:S01]  /*20d0*/  UTMALDG.3D.MULTICAST [UR24], [UR6], UR4, desc[UR44] ;  /* 0x00002c18060073b4 */ /* 0x0009e20008011804 */
[----:B------:R4:W-:Y:S01]  /*20e0*/  UTMALDG.3D.MULTICAST [UR16], [UR14], UR22, desc[UR44] ;  /* 0x00002c100e0073b4 */ /* 0x0009e20008011816 */
[----:B------:R4:W-:Y:S02]  /*20f0*/  UTMALDG.3D.MULTICAST [UR8], [UR14], UR22, desc[UR44] ;  /* 0x00002c080e0073b4 */ /* 0x0009e40008011816 */
[----:B----4-:R-:W-:Y:S01]  /*2100*/  NOP ;  /* 0x0000000000007918 */ /* 0x010fe20000000000 */
.L_x_32:
[----:B------:R-:W-:Y:S05]  /*2110*/  BSYNC.RECONVERGENT B0 ;  /* 0x0000000000007941 */ /* 0x000fea0003800200 */
.L_x_31:
[----:B------:R-:W-:Y:S01]  /*2120*/  UIADD3 UR13, UPT, UPT, UR13, 0x1, URZ ;  /* 0x000000010d0d7890 */ /* 0x000fe2000fffe0ff */
[----:B------:R-:W-:Y:S01]  /*2130*/  UMOV UR5, UR29 ;  /* 0x0000001d00057c82 */ /* 0x000fe20008000000 */
[----:B------:R-:W-:Y:S02]  /*2140*/  UMOV UR7, UR39 ;  /* 0x0000002700077c82 */ /* 0x000fe40008000000 */
[----:B------:R-:W-:-:S09]  /*2150*/  UISETP.NE.AND UP0, UPT, UR13, UR39, UPT ;  /* 0x000000270d00728c */ /* 0x000fd2000bf05270 */
[----:B------:R-:W-:Y:S05]  /*2160*/  BRA.U UP0, `(.L_x_33) ;  /* 0xfffffff900fc7547 */ /* 0x000fea000b83ffff */
.L_x_25:
[----:B------:R-:W-:Y:S01]  /*2170*/  ULEA UR4, UR29, UR21, 0x3 ;  /* 0x000000151d047291 */ /* 0x000fe2000f8e18ff */
[----:B-1----:R-:W-:Y:S01]  /*2180*/  SHF.L.U32 R0, R12, 0x1f, RZ ;  /* 0x0000001f0c007819 */ /* 0x002fe200000006ff */
[----:B------:R-:W-:Y:S01]  /*2190*/  @!P2 SYNCS.ARRIVE.TRANS64.A1T0 RZ, [UR21+0x88], RZ ;  /* 0x000088ffffffa9a7 */ /* 0x000fe20008100015 */
[----:B------:R-:W-:-:S06]  /*21a0*/  UISETP.GT.AND UP0, UPT, UR51, UR50, UPT ;  /* 0x000000323300728c */ /* 0x000fcc000bf04270 */
[----:B--23--:R1:W2:Y:S03]  /*21b0*/  SYNCS.PHASECHK.TRANS64.TRYWAIT P1, [UR4+0x20], R0 ;  /* 0x00002000ff0075a7 */ /* 0x00c2a60008021104 */
[----:B------:R-:W-:Y:S05]  /*21c0*/  BRA.U !UP0, `(.L_x_34) ;  /* 0x0000000508087547 */ /* 0x000fea000b800000 */
[----:B------:R-:W-:Y:S01]  /*21d0*/  UIADD3 UR13, UPT, UPT, UR54, UR7, URZ ;  /* 0x00000007360d7290 */ /* 0x000fe2000fffe0ff */
[----:B------:R-:W-:-:S11]  /*21e0*/  UMOV UR5, UR29 ;  /* 0x0000001d00057c82 */ /* 0x000fd60008000000 */
.L_x_42:
[----:B------:R-:W-:Y:S01]  /*21f0*/  ULEA UR33, UR5, UR21, 0x3 ;  /* 0x0000001505217291 */ /* 0x000fe2000f8e18ff */
[----:B--2---:R-:W-:Y:S01]  /*2200*/  @!P4 MOV R2, 0xc000 ;  /* 0x0000c0000002c802 */ /* 0x004fe20000000f00 */
[----:B--23--:R-:W-:Y:S10]  /*2210*/  @P1 BRA `(.L_x_35) ;  /* 0x00000000000c1947 */ /* 0x00cff40003800000 */
[----:B------:R-:W-:-:S04]  /*2220*/  SHF.L.U32 R3, R12, 0x1f, RZ ;  /* 0x0000001f0c037819 */ /* 0x000fc800000006ff */
[----:B------:R-:W2:Y:S02]  /*2230*/  SYNCS.PHASECHK.TRANS64.TRYWAIT P0, [UR33+0x20], R3 ;  /* 0x00002003ff0075a7 */ /* 0x000ea40008001121 */
[----:B--2---:R-:W-:Y:S05]  /*2240*/  @!P0 BRA `(.L_x_36) ;  /* 0x0000006c00d88947 */ /* 0x004fea0003800000 */
.L_x_35:
[----:B------:R2:W-:Y:S01]  /*2250*/  @!P4 SYNCS.ARRIVE.TRANS64 RZ, [UR33], R2 ;  /* 0x00000002ffffc9a7 */ /* 0x0005e20008000021 */
[----:B------:R-:W-:-:S04]  /*2260*/  ULOP3.LUT UR4, UR40, 0x2, URZ, 0xfc, !UPT ;  /* 0x0000000228047892 */ /* 0x000fc8000f8efcff */
[----:B------:R-:W-:-:S09]  /*2270*/  UISETP.NE.AND UP0, UPT, UR4, 0x2, UPT ;  /* 0x000000020400788c */ /* 0x000fd2000bf05270 */
[----:B------:R-:W-:Y:S05]  /*2280*/  BRA.U UP0, `(.L_x_37) ;  /* 0x0000000100047547 */ /* 0x000fea000b800000 */
[----:B------:R-:W-:Y:S05]  /*2290*/  BPT.TRAP 0x1 ;  /* 0x000000040000795c */ /* 0x000fea0000300000 */
.L_x_37:
[----:B------:R-:W-:Y:S04]  /*22a0*/  BSSY.RECONVERGENT B0, `(.L_x_38) ;  /* 0x0000003000007945 */ /* 0x000fe80003800200 */
[----:B------:R-:W-:Y:S05]  /*22b0*/  @P3 BRA `(.L_x_39) ;  /* 0x0000000000043947 */ /* 0x000fea0003800000 */
[----:B------:R-:W-:Y:S05]  /*22c0*/  BPT.TRAP 0x1 ;  /* 0x000000040000795c */ /* 0x000fea0000300000 */
.L_x_39:
[----:B------:R-:W-:Y:S05]  /*22d0*/  BSYNC.RECONVERGENT B0 ;  /* 0x0000000000007941 */ /* 0x000fea0003800200 */
.L_x_38:
        /* <DEDUP_REMOVED lines=44> */
.L_x_41:
[----:B------:R-:W-:Y:S05]  /*25a0*/  BSYNC.RECONVERGENT B0 ;  /* 0x0000000000007941 */ /* 0x000fea0003800200 */
.L_x_40:
[----:B------:R-:W-:Y:S01]  /*25b0*/  UIADD3 UR7, UPT, UPT, UR7, 0x1, URZ ;  /* 0x0000000107077890 */ /* 0x000fe2000fffe0ff */
[----:B------:R-:W-:-:S03]  /*25c0*/  UMOV UR5, UR29 ;  /* 0x0000001d00057c82 */ /* 0x000fc60008000000 */
[----:B------:R-:W-:-:S09]  /*25d0*/  UISETP.NE.AND UP0, UPT, UR7, UR13, UPT ;  /* 0x0000000d0700728c */ /* 0x000fd2000bf05270 */
[----:B------:R-:W-:Y:S05]  /*25e0*/  BRA.U UP0, `(.L_x_42) ;  /* 0xfffffffd00007547 */ /* 0x000fea000b83ffff */
.L_x_34:
[C---:B------:R-:W-:Y:S01]  /*25f0*/  LEA R3, R11.reuse, UR21, 0x3 ;  /* 0x000000150b037c11 */ /* 0x040fe2000f8e18ff */
[----:B------:R-:W-:Y:S01]  /*2600*/  NOP ;  /* 0x0000000000007918 */ /* 0x000fe20000000000 */
[----:B-1----:R-:W-:Y:S02]  /*2610*/  SHF.L.U32 R0, R10, 0x1f, RZ ;  /* 0x0000001f0a007819 */ /* 0x002fe400000006ff */
[----:B------:R-:W-:Y:S02]  /*2620*/  LEA R5, R11, UR21, 0x4 ;  /* 0x000000150b057c11 */ /* 0x000fe4000f8e20ff */
[----:B------:R-:W1:Y:S02]  /*2630*/  SYNCS.PHASECHK.TRANS64.TRYWAIT P0, [R3+URZ+0x90], R0 ;  /* 0x00009000030075a7 */ /* 0x000e6400080011ff */
[----:B-1----:R-:W-:Y:S05]  /*2640*/  @!P0 BRA `(.L_x_43) ;  /* 0x0000006800f08947 */ /* 0x002fea0003800000 */
.L_x_145:
[----:B------:R-:W4:Y:S01]  /*2650*/  LDS.128 R4, [R5+0x120] ;  /* 0x0001200005047984 */ /* 0x000f220000000c00 */
[----:B------:R-:W-:Y:S01]  /*2660*/  UISETP.GE.AND UP0, UPT, UR42, 0x1, UPT ;  /* 0x000000012a00788c */ /* 0x000fe2000bf06270 */
[----:B------:R-:W-:Y:S01]  /*2670*/  @!PT LDS RZ, [RZ] ;  /* 0x00000000fffff984 */ /* 0x000fe20000000800 */
[----:B------:R-:W-:Y:S01]  /*2680*/  @!PT LDS RZ, [RZ] ;  /* 0x00000000fffff984 */ /* 0x000fe20000000800 */
[----:B------:R-:W-:Y:S01]  /*2690*/  @!PT LDS RZ, [RZ] ;  /* 0x00000000fffff984 */ /* 0x000fe20000000800 */
[----:B------:R-:W-:Y:S01]  /*26a0*/  @!PT LDS RZ, [RZ] ;  /* 0x00000000fffff984 */ /* 0x000fe20000000800 */
[----:B------:R1:W-:Y:S06]  /*26b0*/  MEMBAR.ALL.CTA ;  /* 0x0000000000007992 */ /* 0x0003ec0000008000 */
[----:B-1----:R-:W1:Y:S01]  /*26c0*/  FENCE.VIEW.ASYNC.S ;  /* 0x00000000000073c6 */ /* 0x002e620000000000 */
[----:B----4-:R-:W-:-:S13]  /*26d0*/  LOP3.LUT P0, RZ, R6, 0x1, RZ, 0xc0, !PT ;  /* 0x0000000106ff7812 */ /* 0x010fda000780c0ff */
[----:B-1----:R-:W-:Y:S01]  /*26e0*/  VOTEU.ANY UP1, P0 ;  /* 0x0000000000ff7886 */ /* 0x002fe20000020100 */
[----:B------:R-:W-:-:S13]  /*26f0*/  PLOP3.LUT P0, PT, PT, PT, UP1, 0x80, 0x8 ;  /* 0x000000000008781c */ /* 0x000fda0003f0f018 */
[----:B------:R-:W-:Y:S02]  /*2700*/  @P0 LOP3.LUT R0, R5, 0xffff, RZ, 0xc0, !PT ;  /* 0x0000ffff05000812 */ /* 0x000fe400078ec0ff */
[----:B--2---:R-:W-:Y:S02]  /*2710*/  @P0 MOV R2, R4 ;  /* 0x0000000400020202 */ /* 0x004fe40000000f00 */
[----:B------:R-:W-:Y:S01]  /*2720*/  @P0 R2UR UR5, R0 ;  /* 0x00000000000502ca */ /* 0x000fe200000e0000 */
[----:B------:R-:W-:Y:S01]  /*2730*/  VIADD R0, R3, 0xa0 ;  /* 0x000000a003007836 */ /* 0x000fe20000000000 */
[----:B------:R-:W-:Y:S02]  /*2740*/  @P0 SHF.R.U32.HI R4, RZ, 0x10, R5 ;  /* 0x00000010ff040819 */ /* 0x000fe40000011605 */
[----:B------:R-:W-:Y:S02]  /*2750*/  @P0 R2UR UR6, R2 ;  /* 0x00000000020602ca */ /* 0x000fe400000e0000 */
[----:B------:R-:W-:-:S02]  /*2760*/  PRMT R0, RZ, 0x654, R0 ;  /* 0x00000654ff007816 */ /* 0x000fc40000000000 */
[----:B------:R-:W-:Y:S02]  /*2770*/  @P0 R2UR UR4, R4 ;  /* 0x00000000040402ca */ /* 0x000fe400000e0000 */
[----:B------:R1:W-:Y:S03]  /*2780*/  SYNCS.ARRIVE.TRANS64.RED.A1T0 RZ, [R0+URZ], RZ ;  /* 0x000000ff00ff79a7 */ /* 0x0003e600081004ff */
[----:B------:R-:W-:-:S04]  /*2790*/  @UP1 UMOV UR41, UR5 ;  /* 0x0000000500291c82 */ /* 0x000fc80008000000 */
[----:B------:R-:W-:-:S04]  /*27a0*/  @UP1 UMOV UR43, UR6 ;  /* 0x00000006002b1c82 */ /* 0x000fc80008000000 */
[----:B------:R-:W-:Y:S01]  /*27b0*/  @UP1 UMOV UR36, UR4 ;  /* 0x0000000400241c82 */ /* 0x000fe20008000000 */
[----:B------:R-:W-:Y:S05]  /*27c0*/  BRA.U !UP0, `(.L_x_44) ;  /* 0x0000000108d47547 */ /* 0x000fea000b800000 */
[----:B------:R-:W2:Y:S01]  /*27d0*/  LDCU.128 UR12, c[0x0][0xb10] ;  /* 0x00016200ff0c77ac */ /* 0x000ea20008000c00 */
[----:B------:R-:W4:Y:S01]  /*27e0*/  LDCU UR22, c[0x0][0xb20] ;  /* 0x00016400ff1677ac */ /* 0x000f220008000800 */
[----:B------:R-:W3:Y:S01]  /*27f0*/  LDCU UR20, c[0x0][0xb0c] ;  /* 0x00016180ff1477ac */ /* 0x000ee20008000800 */
[----:B------:R-:W1:Y:S01]  /*2800*/  LDCU.64 UR8, c[0x0][0xb28] ;  /* 0x00016500ff0877ac */ /* 0x000e620008000a00 */
[----:B------:R-:W-:Y:S02]  /*2810*/  UISETP.NE.AND UP3, UPT, UR42, 0x1, UPT ;  /* 0x000000012a00788c */ /* 0x000fe4000bf65270 */
[----:B--2---:R-:W-:Y:S02]  /*2820*/  UIMAD.WIDE.U32 UR6, UR48, UR15, URZ ;  /* 0x0000000f300672a5 */ /* 0x004fe4000f8e00ff */
[----:B------:R-:W-:Y:S02]  /*2830*/  UIMAD.WIDE.U32 UR4, UR49, UR12, URZ ;  /* 0x0000000c310472a5 */ /* 0x000fe4000f8e00ff */
[----:B------:R-:W-:-:S02]  /*2840*/  UISETP.NE.AND UP0, UPT, UR14, 0x1, UPT ;  /* 0x000000010e00788c */ /* 0x000fc4000bf05270 */
[----:B------:R-:W-:Y:S01]  /*2850*/  UIMAD.WIDE.U32 UR18, UR41, UR15, URZ ;  /* 0x0000000f291272a5 */ /* 0x000fe2000f8e00ff */
[----:B------:R-:W-:Y:S02]  /*2860*/  UMOV UR6, UR7 ;  /* 0x0000000700067c82 */ /* 0x000fe40008000000 */
[----:B------:R-:W-:Y:S01]  /*2870*/  UMOV UR4, UR5 ;  /* 0x0000000500047c82 */ /* 0x000fe20008000000 */
[----:B----4-:R-:W-:Y:S02]  /*2880*/  USHF.R.U32.HI UR6, URZ, UR22, UR6 ;  /* 0x00000016ff067299 */ /* 0x010fe40008011606 */
[----:B---3--:R-:W-:Y:S02]  /*2890*/  UISETP.NE.AND UP2, UPT, UR20, 0x1, UPT ;  /* 0x000000011400788c */ /* 0x008fe4000bf45270 */
[----:B------:R-:W-:Y:S02]  /*28a0*/  USHF.R.U32.HI UR4, URZ, UR13, UR4 ;  /* 0x0000000dff047299 */ /* 0x000fe40008011604 */
[----:B------:R-:W-:-:S02]  /*28b0*/  USEL UR5, UR48, UR6, !UP0 ;  /* 0x0000000630057287 */ /* 0x000fc4000c000000 */
[----:B------:R-:W-:Y:S02]  /*28c0*/  USEL UR6, UR49, UR4, !UP2 ;  /* 0x0000000431067287 */ /* 0x000fe4000d000000 */
[----:B-1----:R-:W-:Y:S01]  /*28d0*/  UIMAD.WIDE.U32 UR10, UR5, UR8, URZ ;  /* 0x00000008050a72a5 */ /* 0x002fe2000f8e00ff */
[----:B------:R-:W-:Y:S01]  /*28e0*/  UMOV UR4, UR19 ;  /* 0x0000001300047c82 */ /* 0x000fe20008000000 */
[----:B------:R-:W-:Y:S02]  /*28f0*/  UIMAD.WIDE.U32 UR16, UR43, UR12, URZ ;  /* 0x0000000c2b1072a5 */ /* 0x000fe4000f8e00ff */
[----:B------:R-:W-:-:S03]  /*2900*/  UIMAD.WIDE.U32 UR18, UR6, UR8, URZ ;  /* 0x00000008061272a5 */ /* 0x000fc6000f8e00ff */
[----:B------:R-:W-:Y:S01]  /*2910*/  UMOV UR10, UR11 ;  /* 0x0000000b000a7c82 */ /* 0x000fe20008000000 */
[----:B------:R-:W-:Y:S02]  /*2920*/  USHF.R.U32.HI UR4, URZ, UR22, UR4 ;  /* 0x00000016ff047299 */ /* 0x000fe40008011604 */
[----:B------:R-:W-:Y:S01]  /*2930*/  @UP3 USHF.R.U32.HI UR5, URZ, UR9, UR10 ;  /* 0x00000009ff053299 */ /* 0x000fe2000801160a */
[----:B------:R-:W-:Y:S01]  /*2940*/  UMOV UR16, UR17 ;  /* 0x0000001100107c82 */ /* 0x000fe20008000000 */
[----:B------:R-:W-:Y:S01]  /*2950*/  UMOV UR18, UR19 ;  /* 0x0000001300127c82 */ /* 0x000fe20008000000 */
[----:B------:R-:W-:Y:S02]  /*2960*/  USHF.R.U32.HI UR13, URZ, UR13, UR16 ;  /* 0x0000000dff0d7299 */ /* 0x000fe40008011610 */
[----:B------:R-:W-:Y:S02]  /*2970*/  USEL UR4, UR41, UR4, !UP0 ;  /* 0x0000000429047287 */ /* 0x000fe4000c000000 */
[----:B------:R-:W-:-:S02]  /*2980*/  @UP3 USHF.R.U32.HI UR6, URZ, UR9, UR18 ;  /* 0x00000009ff063299 */ /* 0x000fc40008011612 */
[----:B------:R-:W-:Y:S02]  /*2990*/  UIMAD UR7, UR42, UR5, URZ ;  /* 0x000000052a0772a4 */ /* 0x000fe4000f8e02ff */
[----:B------:R-:W-:Y:S02]  /*29a0*/  USEL UR5, UR43, UR13, !UP2 ;  /* 0x0000000d2b057287 */ /* 0x000fe4000d000000 */
[----:B------:R-:W-:Y:S02]  /*29b0*/  UIMAD UR10, UR42, UR6, URZ ;  /* 0x000000062a0a72a4 */ /* 0x000fe4000f8e02ff */
[----:B------:R-:W-:Y:S02]  /*29c0*/  UISETP.GE.AND UP0, UPT, UR4, UR7, UPT ;  /* 0x000000070400728c */ /* 0x000fe4000bf06270 */
[----:B------:R-:W-:Y:S02]  /*29d0*/  UIMAD.WIDE.U32 UR12, UR4, UR8, URZ ;  /* 0x00000008040c72a5 */ /* 0x000fe4000f8e00ff */
[----:B------:R-:W-:-:S02]  /*29e0*/  UISETP.GE.OR UP0, UPT, UR5, UR10, UP0 ;  /* 0x0000000a0500728c */ /* 0x000fc40008706670 */
        /* <DEDUP_REMOVED lines=19> */
.L_x_44:
[----:B------:R-:W2:Y:S02]  /*2b20*/  LDCU UR4, c[0x0][0xb30] ;  /* 0x00016600ff0477ac */ /* 0x000ea40008000800 */
[----:B--2---:R-:W-:-:S09]  /*2b30*/  UISETP.NE.AND UP0, UPT, UR4, 0x1, UPT ;  /* 0x000000010400788c */ /* 0x004fd2000bf05270 */
[----:B------:R-:W-:Y:S05]  /*2b40*/  BRA.U UP0, `(.L_x_45) ;  /* 0x0000000100447547 */ /* 0x000fea000b800000 */
[----:B------:R-:W2:Y:S01]  /*2b50*/  LDCU.128 UR8, c[0x0][0xb10] ;  /* 0x00016200ff0877ac */ /* 0x000ea20008000c00 */
[----:B------:R-:W4:Y:S01]  /*2b60*/  LDCU UR12, c[0x0][0xb0c] ;  /* 0x00016180ff0c77ac */ /* 0x000f220008000800 */
[----:B------:R-:W1:Y:S01]  /*2b70*/  LDCU UR13, c[0x0][0xb20] ;  /* 0x00016400ff0d77ac */ /* 0x000e620008000800 */
[----:B--2---:R-:W-:Y:S02]  /*2b80*/  UIMAD.WIDE.U32 UR6, UR43, UR8, URZ ;  /* 0x000000082b0672a5 */ /* 0x004fe4000f8e00ff */
[----:B------:R-:W-:Y:S02]  /*2b90*/  UIMAD.WIDE.U32 UR4, UR41, UR11, URZ ;  /* 0x0000000b290472a5 */ /* 0x000fe4000f8e00ff */
[----:B----4-:R-:W-:Y:S02]  /*2ba0*/  UISETP.NE.AND UP2, UPT, UR12, 0x1, UPT ;  /* 0x000000010c00788c */ /* 0x010fe4000bf45270 */
[----:B------:R-:W-:Y:S01]  /*2bb0*/  UISETP.NE.AND UP0, UPT, UR10, 0x1, UPT ;  /* 0x000000010a00788c */ /* 0x000fe2000bf05270 */
[----:B------:R-:W-:-:S02]  /*2bc0*/  UMOV UR6, UR7 ;  /* 0x0000000700067c82 */ /* 0x000fc40008000000 */
[----:B------:R-:W-:Y:S01]  /*2bd0*/  UMOV UR4, UR5 ;  /* 0x0000000500047c82 */ /* 0x000fe20008000000 */
[----:B------:R-:W-:Y:S02]  /*2be0*/  USHF.R.U32.HI UR9, URZ, UR9, UR6 ;  /* 0x00000009ff097299 */ /* 0x000fe40008011606 */
[----:B-1----:R-:W-:Y:S02]  /*2bf0*/  USHF.R.U32.HI UR4, URZ, UR13, UR4 ;  /* 0x0000000dff047299 */ /* 0x002fe40008011604 */
[----:B------:R-:W-:Y:S02]  /*2c00*/  USEL UR5, UR43, UR9, !UP2 ;  /* 0x000000092b057287 */ /* 0x000fe4000d000000 */
[----:B------:R-:W-:-:S04]  /*2c10*/  USEL UR4, UR41, UR4, !UP0 ;  /* 0x0000000429047287 */ /* 0x000fc8000c000000 */
[----:B------:R-:W-:Y:S02]  /*2c20*/  UIADD3 UR6, UPT, UPT, UR5, -UR4, URZ ;  /* 0x8000000405067290 */ /* 0x000fe4000fffe0ff */
[----:B------:R-:W-:Y:S02]  /*2c30*/  UIADD3 UR4, UPT, UPT, -UR5, UR4, URZ ;  /* 0x0000000405047290 */ /* 0x000fe4000fffe1ff */
[----:B------:R-:W-:Y:S02]  /*2c40*/  UIMAD UR41, UR6, UR10, UR41 ;  /* 0x0000000a062972a4 */ /* 0x000fe4000f8e0229 */
[----:B------:R-:W-:-:S12]  /*2c50*/  UIMAD UR43, UR4, UR12, UR43 ;  /* 0x0000000c042b72a4 */ /* 0x000fd8000f8e022b */
.L_x_45:
[----:B------:R-:W-:Y:S01]  /*2c60*/  VIADD R11, R11, 0x1 ;  /* 0x000000010b0b7836 */ /* 0x000fe20000000000 */
[----:B------:R-:W-:Y:S01]  /*2c70*/  R2UR UR4, R63 ;  /* 0x000000003f0472ca */ /* 0x000fe200000e0000 */
[----:B------:R-:W-:Y:S01]  /*2c80*/  UIADD3 UR16, UPT, UPT, UR43, UR63, URZ ;  /* 0x0000003f2b107290 */ /* 0x000fe2000fffe0ff */
[----:B------:R-:W-:Y:S02]  /*2c90*/  PLOP3.LUT P2, PT, PT, PT, PT, 0x80, 0x8 ;  /* 0x000000000008781c */ /* 0x000fe40003f4f070 */
[----:B------:R-:W-:-:S04]  /*2ca0*/  ISETP.NE.AND P0, PT, R11, 0x2, PT ;  /* 0x000000020b00780c */ /* 0x000fc80003f05270 */
[----:B------:R-:W-:Y:S02]  /*2cb0*/  SEL R3, RZ, 0x1, P0 ;  /* 0x00000001ff037807 */ /* 0x000fe40000000000 */
[----:B------:R-:W-:Y:S02]  /*2cc0*/  SEL R11, R11, RZ, P0 ;  /* 0x000000ff0b0b7207 */ /* 0x000fe40000000000 */
[----:B------:R-:W-:Y:S01]  /*2cd0*/  LOP3.LUT R10, R10, R3, RZ, 0x3c, !PT ;  /* 0x000000030a0a7212 */ /* 0x000fe200078e3cff */
[----:B------:R-:W-:Y:S01]  /*2ce0*/  UIADD3 UR20, UPT, UPT, UR41, UR4, URZ ;  /* 0x0000000429147290 */ /* 0x000fe2000fffe0ff */
[----:B------:R-:W-:Y:S11]  /*2cf0*/  BRA.U UP1, `(.L_x_46) ;  /* 0xffffffed01a47547 */ /* 0x000ff6000b83ffff */
[----:B------:R-:W-:Y:S01]  /*2d00*/  UIADD3 UR21, UPT, UPT, UR21, 0x20, URZ ;  /* 0x0000002015157890 */ /* 0x000fe2000fffe0ff */
[----:B------:R-:W-:-:S03]  /*2d10*/  SHF.L.U32 R3, R12, 0x1f, RZ ;  /* 0x0000001f0c037819 */ /* 0x000fc600000006ff */
[----:B------:R-:W-:-:S09]  /*2d20*/  ULEA UR4, UR29, UR21, 0x3 ;  /* 0x000000151d047291 */ /* 0x000fd2000f8e18ff */
[----:B------:R-:W2:Y:S02]  /*2d30*/  SYNCS.PHASECHK.TRANS64.TRYWAIT P0, [UR4], R3 ;  /* 0x00000003ff0075a7 */ /* 0x000ea40008001104 */
[----:B--2---:R-:W-:Y:S05]  /*2d40*/  @!P0 BRA `(.L_x_47) ;  /* 0x0000006400448947 */ /* 0x004fea0003800000 */
.L_x_147:
[----:B------:R-:W-:-:S04]  /*2d50*/  UIADD3 UR4, UPT, UPT, UR29, 0x1, URZ ;  /* 0x000000011d047890 */ /* 0x000fc8000fffe0ff */
[----:B------:R-:W-:-:S04]  /*2d60*/  UISETP.NE.AND UP0, UPT, UR4, 0x4, UPT ;  /* 0x000000040400788c */ /* 0x000fc8000bf05270 */
[----:B------:R-:W-:Y:S02]  /*2d70*/  USEL UR6, URZ, 0x1, UP0 ;  /* 0x00000001ff067887 */ /* 0x000fe40008000000 */
[----:B------:R-:W-:-:S04]  /*2d80*/  USEL UR4, UR4, URZ, UP0 ;  /* 0x000000ff04047287 */ /* 0x000fc80008000000 */
[----:B------:R-:W-:Y:S01]  /*2d90*/  ULEA UR5, UR4, UR21, 0x3 ;  /* 0x0000001504057291 */ /* 0x000fe2000f8e18ff */
[----:B------:R-:W-:-:S04]  /*2da0*/  LOP3.LUT R2, R12, UR6, RZ, 0x3c, !PT ;  /* 0x000000060c027c12 */ /* 0x000fc8000f8e3cff */
[----:B-1----:R-:W-:-:S04]  /*2db0*/  SHF.L.U32 R3, R2, 0x1f, RZ ;  /* 0x0000001f02037819 */ /* 0x002fc800000006ff */
[----:B------:R-:W1:Y:S02]  /*2dc0*/  SYNCS.PHASECHK.TRANS64.TRYWAIT P0, [UR5], R3 ;  /* 0x00000003ff0075a7 */ /* 0x000e640008001105 */
[----:B-1----:R-:W-:Y:S05]  /*2dd0*/  @!P0 BRA `(.L_x_48) ;  /* 0x0000006400388947 */ /* 0x002fea0003800000 */
.L_x_149:
        /* <DEDUP_REMOVED lines=9> */
.L_x_151:
[----:B------:R-:W-:-:S04]  /*2e70*/  UIADD3 UR4, UPT, UPT, UR4, 0x1, URZ ;  /* 0x0000000104047890 */ /* 0x000fc8000fffe0ff */
[----:B------:R-:W-:-:S04]  /*2e80*/  UISETP.NE.AND UP0, UPT, UR4, 0x4, UPT ;  /* 0x000000040400788c */ /* 0x000fc8000bf05270 */
[----:B------:R-:W-:Y:S02]  /*2e90*/  USEL UR5, URZ, 0x1, UP0 ;  /* 0x00000001ff057887 */ /* 0x000fe40008000000 */
[----:B------:R-:W-:-:S04]  /*2ea0*/  USEL UR4, UR4, URZ, UP0 ;  /* 0x000000ff04047287 */ /* 0x000fc80008000000 */
[----:B------:R-:W-:Y:S01]  /*2eb0*/  ULEA UR4, UR4, UR21, 0x3 ;  /* 0x0000001504047291 */ /* 0x000fe2000f8e18ff */
[----:B-1----:R-:W-:-:S04]  /*2ec0*/  LOP3.LUT R3, R2, UR5, RZ, 0x3c, !PT ;  /* 0x0000000502037c12 */ /* 0x002fc8000f8e3cff */
[----:B------:R-:W-:Y:S01]  /*2ed0*/  SHF.L.U32 R3, R3, 0x1f, RZ ;  /* 0x0000001f03037819 */ /* 0x000fe200000006ff */
[----:B------:R-:W-:-:S07]  /*2ee0*/  IMAD.U32 R0, RZ, RZ, UR4 ;  /* 0x00000004ff007e24 */ /* 0x000fce000f8e00ff */
.L_x_50:
[----:B-1----:R1:W2:Y:S02]  /*2ef0*/  SYNCS.PHASECHK.TRANS64.TRYWAIT P0, [R0+URZ], R3 ;  /* 0x00000003000075a7 */ /* 0x0022a400080011ff */
[----:B--2---:R-:W-:Y:S05]  /*2f00*/  @!P0 NANOSLEEP.SYNCS 0x989680 ;  /* 0x009896800000895d */ /* 0x004fea0003900000 */
[----:B------:R-:W2:Y:S02]  /*2f10*/  @!P0 SYNCS.PHASECHK.TRANS64 P0, [R0+URZ], R3 ;  /* 0x00000003000085a7 */ /* 0x000ea400080010ff */
[----:B--2---:R-:W-:Y:S05]  /*2f20*/  @P0 EXIT ;  /* 0x000000000000094d */ /* 0x004fea0003800000 */
[----:B------:R-:W-:Y:S05]  /*2f30*/  BRA `(.L_x_50) ;  /* 0xfffffffc00ec7947 */ /* 0x000fea000383ffff */
.L_x_22:
[----:B------:R-:W-:-:S04]  /*2f40*/  UISETP.NE.AND UP0, UPT, UR52, URZ, UPT ;  /* 0x000000ff3400728c */ /* 0x000fc8000bf05270 */
[----:B------:R-:W-:-:S09]  /*2f50*/  UISETP.NE.OR UP0, UPT, UR17, 0x1, UP0 ;  /* 0x000000011100788c */ /* 0x000fd20008705670 */
[----:B------:R-:W-:Y:S05]  /*2f60*/  BRA.U UP0, `(.L_x_51) ;  /* 0x0000000500487547 */ /* 0x000fea000b800000 */
[----:B------:R-:W-:Y:S01]  /*2f70*/  ISETP.GE.U32.AND P2, PT, R0, 0x10, PT ;  /* 0x000000100000780c */ /* 0x000fe20003f46070 */
[----:B------:R-:W-:Y:S01]  /*2f80*/  IMAD.MOV.U32 R12, RZ, RZ, 0x1 ;  /* 0x00000001ff0c7424 */ /* 0x000fe200078e00ff */
[----:B------:R-:W-:Y:S02]  /*2f90*/  CS2R R10, SRZ ;  /* 0x00000000000a7805 */ /* 0x000fe4000001ff00 */
[----:B------:R-:W-:Y:S01]  /*2fa0*/  CS2R R8, SRZ ;  /* 0x0000000000087805 */ /* 0x000fe2000001ff00 */
[----:B------:R-:W-:Y:S01]  /*2fb0*/  UMOV UR6, 0x400 ;  /* 0x0000040000067882 */ /* 0x000fe20000000000 */
[----:B------:R-:W-:Y:S01]  /*2fc0*/  UMOV UR5, URZ ;  /* 0x000000ff00057c82 */ /* 0x000fe20008000000 */
[----:B------:R-:W-:-:S12]  /*2fd0*/  ULEA UR6, UR52, UR6, 0x18 ;  /* 0x0000000634067291 */ /* 0x000fd8000f8ec0ff */
.L_x_55:
[----:B------:R-:W-:Y:S02]  /*2fe0*/  LEA R2, R8, UR6, 0x3 ;  /* 0x0000000608027c11 */ /* 0x000fe4000f8e18ff */
[----:B------:R-:W-:-:S03]  /*2ff0*/  SHF.L.U32 R5, R9, 0x1f, RZ ;  /* 0x0000001f09057819 */ /* 0x000fc600000006ff */
[----:B------:R-:W-:Y:S01]  /*3000*/  VIADD R4, R2, 0x100 ;  /* 0x0000010002047836 */ /* 0x000fe20000000000 */
[----:B------:R-:W1:Y:S02]  /*3010*/  SYNCS.PHASECHK.TRANS64.TRYWAIT P0, [R2+URZ+0xf0], R5 ;  /* 0x0000f005020075a7 */ /* 0x000e6400080011ff */
[----:B-1----:R-:W-:Y:S05]  /*3020*/  @!P0 BRA `(.L_x_52) ;  /* 0x0000006000d48947 */ /* 0x002fea0003800000 */
.L_x_152:
[----:B------:R-:W-:Y:S01]  /*3030*/  ULEA UR4, UR5, UR6, 0x3 ;  /* 0x0000000605047291 */ /* 0x000fe2000f8e18ff */
[----:B------:R-:W-:Y:S02]  /*3040*/  PRMT R4, RZ, 0x654, R4 ;  /* 0x00000654ff047816 */ /* 0x000fe40000000004 */
[----:B-1----:R-:W-:Y:S01]  /*3050*/  SHF.L.U32 R5, R12, 0x1f, RZ ;  /* 0x0000001f0c057819 */ /* 0x002fe200000006ff */
[----:B------:R-:W-:Y:S01]  /*3060*/  UIADD3 UR7, UPT, UPT, UR4, 0x90, URZ ;  /* 0x0000009004077890 */ /* 0x000fe2000fffe0ff */
[----:B------:R1:W-:Y:S05]  /*3070*/  SYNCS.ARRIVE.TRANS64.RED.A1T0 RZ, [R4+URZ], RZ ;  /* 0x000000ff04ff79a7 */ /* 0x0003ea00081004ff */
[----:B------:R-:W-:Y:S01]  /*3080*/  IMAD.U32 R7, RZ, RZ, UR7 ;  /* 0x00000007ff077e24 */ /* 0x000fe2000f8e00ff */
[----:B------:R-:W2:Y:S04]  /*3090*/  SYNCS.PHASECHK.TRANS64.TRYWAIT P0, [UR4+0xa0], R5 ;  /* 0x0000a005ff0075a7 */ /* 0x000ea80008001104 */
[----:B------:R-:W-:Y:S01]  /*30a0*/  PRMT R6, R0, 0x654, R7 ;  /* 0x0000065400067816 */ /* 0x000fe20000000007 */
[----:B-1----:R-:W-:Y:S01]  /*30b0*/  @!P2 IMAD.MOV.U32 R4, RZ, RZ, 0x10 ;  /* 0x00000010ff04a424 */ /* 0x002fe200078e00ff */
[----:B--2---:R-:W-:Y:S06]  /*30c0*/  @!P0 BRA `(.L_x_53) ;  /* 0x0000006000c08947 */ /* 0x004fec0003800000 */
.L_x_154:
[----:B------:R-:W-:Y:S01]  /*30d0*/  ULEA UR8, UR5, UR6, 0x4 ;  /* 0x0000000605087291 */ /* 0x000fe2000f8e20ff */
[----:B------:R-:W-:Y:S01]  /*30e0*/  SEL R3, R6, R3, !P2 ;  /* 0x0000000306037207 */ /* 0x000fe20005000000 */
[----:B------:R-:W-:Y:S01]  /*30f0*/  UIADD3 UR9, UPT, UPT, UR4, 0x90, URZ ;  /* 0x0000009004097890 */ /* 0x000fe2000fffe0ff */
[----:B-1----:R-:W-:Y:S01]  /*3100*/  LEA R2, R11, UR6, 0x3 ;  /* 0x000000060b027c11 */ /* 0x002fe2000f8e18ff */
[----:B------:R-:W-:Y:S01]  /*3110*/  UIADD3 UR8, UPT, UPT, UR8, 0x120, URZ ;  /* 0x0000012008087890 */ /* 0x000fe2000fffe0ff */
[----:B------:R-:W-:Y:S01]  /*3120*/  SHF.L.U32 R5, R10, 0x1f, RZ ;  /* 0x0000001f0a057819 */ /* 0x000fe200000006ff */
[----:B------:R1:W-:Y:S01]  /*3130*/  @!P2 SYNCS.ARRIVE.TRANS64.RED RZ, [R3+URZ], R4 ;  /* 0x0000000403ffa9a7 */ /* 0x0003e200080004ff */
[----:B------:R-:W-:Y:S01]  /*3140*/  UIADD3 UR4, UPT, UPT, UR5, 0x1, URZ ;  /* 0x0000000105047890 */ /* 0x000fe2000fffe0ff */
[----:B------:R-:W-:-:S03]  /*3150*/  VIADD R8, R8, 0x1 ;  /* 0x0000000108087836 */ /* 0x000fc60000000000 */
[----:B------:R-:W-:Y:S02]  /*3160*/  UISETP.NE.AND UP0, UPT, UR4, 0x2, UPT ;  /* 0x000000020400788c */ /* 0x000fe4000bf05270 */
[----:B------:R-:W-:Y:S06]  /*3170*/  UGETNEXTWORKID.BROADCAST [UR8], [UR9] ;  /* 0x00000000080073ca */ /* 0x000fec0008000100 */
[----:B------:R-:W-:Y:S01]  /*3180*/  USEL UR7, URZ, 0x1, UP0 ;  /* 0x00000001ff077887 */ /* 0x000fe20008000000 */
[----:B------:R-:W-:Y:S01]  /*3190*/  ISETP.NE.AND P0, PT, R8, 0x2, PT ;  /* 0x000000020800780c */ /* 0x000fe20003f05270 */
[----:B------:R-:W-:Y:S01]  /*31a0*/  USEL UR5, UR4, URZ, UP0 ;  /* 0x000000ff04057287 */ /* 0x000fe20008000000 */
[----:B------:R-:W2:Y:S03]  /*31b0*/  SYNCS.PHASECHK.TRANS64.TRYWAIT P1, [R2+URZ+0x90], R5 ;  /* 0x00009005020075a7 */ /* 0x000ea600080211ff */
[----:B------:R-:W-:Y:S01]  /*31c0*/  LOP3.LUT R12, R12, UR7, RZ, 0x3c, !PT ;  /* 0x000000070c0c7c12 */ /* 0x000fe2000f8e3cff */
[----:B-12---:R-:W-:Y:S07]  /*31d0*/  @!P1 BRA `(.L_x_54) ;  /* 0x0000006000949947 */ /* 0x006fee0003800000 */
.L_x_155:
[C---:B------:R-:W-:Y:S01]  /*31e0*/  LEA R4, R11.reuse, UR6, 0x4 ;  /* 0x000000060b047c11 */ /* 0x040fe2000f8e20ff */
[----:B-1----:R-:W-:Y:S01]  /*31f0*/  VIADD R2, R2, 0xa0 ;  /* 0x000000a002027836 */ /* 0x002fe20000000000 */
[----:B------:R-:W-:Y:S01]  /*3200*/  SEL R8, R8, RZ, P0 ;  /* 0x000000ff08087207 */ /* 0x000fe20000000000 */
[----:B------:R-:W-:-:S03]  /*3210*/  VIADD R11, R11, 0x1 ;  /* 0x000000010b0b7836 */ /* 0x000fc60000000000 */
[----:B------:R-:W1:Y:S01]  /*3220*/  LDS.128 R4, [R4+0x120] ;  /* 0x0001200004047984 */ /* 0x000e620000000c00 */
[----:B------:R-:W-:Y:S02]  /*3230*/  PRMT R2, RZ, 0x654, R2 ;  /* 0x00000654ff027816 */ /* 0x000fe40000000002 */
[C---:B------:R-:W-:Y:S01]  /*3240*/  ISETP.NE.AND P1, PT, R11.reuse, 0x2, PT ;  /* 0x000000020b00780c */ /* 0x040fe20003f25270 */
[----:B------:R-:W-:Y:S01]  /*3250*/  @!PT LDS RZ, [RZ] ;  /* 0x00000000fffff984 */ /* 0x000fe20000000800 */
[----:B------:R-:W-:Y:S01]  /*3260*/  @!PT LDS RZ, [RZ] ;  /* 0x00000000fffff984 */ /* 0x000fe20000000800 */
[----:B------:R-:W-:Y:S01]  /*3270*/  @!PT LDS RZ, [RZ] ;  /* 0x00000000fffff984 */ /* 0x000fe20000000800 */
[----:B------:R-:W-:Y:S01]  /*3280*/  @!PT LDS RZ, [RZ] ;  /* 0x00000000fffff984 */ /* 0x000fe20000000800 */
[----:B------:R2:W-:Y:S06]  /*3290*/  MEMBAR.ALL.CTA ;  /* 0x0000000000007992 */ /* 0x0005ec0000008000 */
[----:B--2---:R-:W2:Y:S01]  /*32a0*/  FENCE.VIEW.ASYNC.S ;  /* 0x00000000000073c6 */ /* 0x004ea20000000000 */
[----:B------:R-:W-:Y:S01]  /*32b0*/  SEL R11, R11, RZ, P1 ;  /* 0x000000ff0b0b7207 */ /* 0x000fe20000800000 */
[----:B--2---:R2:W-:Y:S01]  /*32c0*/  SYNCS.ARRIVE.TRANS64.RED.A1T0 RZ, [R2+URZ], RZ ;  /* 0x000000ff02ff79a7 */ /* 0x0045e200081004ff */
[----:B-1----:R-:W-:-:S02]  /*32d0*/  LOP3.LUT P3, RZ, R6, 0x1, RZ, 0xc0, !PT ;  /* 0x0000000106ff7812 */ /* 0x002fc4000786c0ff */
[----:B------:R-:W-:-:S04]  /*32e0*/  SEL R5, RZ, 0x1, P1 ;  /* 0x00000001ff057807 */ /* 0x000fc80000800000 */
[----:B------:R-:W-:Y:S02]  /*32f0*/  LOP3.LUT R10, R10, R5, RZ, 0x3c, !PT ;  /* 0x000000050a0a7212 */ /* 0x000fe400078e3cff */
[----:B--2---:R-:W-:-:S04]  /*3300*/  SEL R2, RZ, 0x1, P0 ;  /* 0x00000001ff027807 */ /* 0x004fc80000000000 */
[----:B------:R-:W-:Y:S01]  /*3310*/  LOP3.LUT R9, R9, R2, RZ, 0x3c, !PT ;  /* 0x0000000209097212 */ /* 0x000fe200078e3cff */
[----:B------:R-:W-:Y:S06]  /*3320*/  @P3 BRA `(.L_x_55) ;  /* 0xfffffffc002c3947 */ /* 0x000fec000383ffff */
[----:B------:R-:W-:Y:S01]  /*3330*/  ULEA UR4, UR5, UR6, 0x3 ;  /* 0x0000000605047291 */ /* 0x000fe2000f8e18ff */
[----:B------:R-:W-:-:S08]  /*3340*/  SHF.L.U32 R3, R12, 0x1f, RZ ;  /* 0x0000001f0c037819 */ /* 0x000fd000000006ff */
[----:B------:R-:W1:Y:S02]  /*3350*/  SYNCS.PHASECHK.TRANS64 P0, [UR4+0xa0], R3 ;  /* 0x0000a003ff0075a7 */ /* 0x000e640008001004 */
[----:B-1----:R-:W-:Y:S05]  /*3360*/  @P0 BRA `(.L_x_56) ;  /* 0x0000000000080947 */ /* 0x002fea0003800000 */
[----:B------:R-:W1:Y:S02]  /*3370*/  SYNCS.PHASECHK.TRANS64.TRYWAIT P0, [UR4+0xa0], R3 ;  /* 0x0000a003ff0075a7 */ /* 0x000e640008001104 */
[----:B-1----:R-:W-:Y:S05]  /*3380*/  @!P0 BRA `(.L_x_57) ;  /* 0x00000060003c8947 */ /* 0x002fea0003800000 */
.L_x_56:
[----:B------:R-:W-:-:S04]  /*3390*/  UIADD3 UR7, UPT, UPT, UR5, 0x1, URZ ;  /* 0x0000000105077890 */ /* 0x000fc8000fffe0ff */
[----:B------:R-:W-:-:S04]  /*33a0*/  UISETP.NE.AND UP0, UPT, UR7, 0x2, UPT ;  /* 0x000000020700788c */ /* 0x000fc8000bf05270 */
[----:B------:R-:W-:Y:S02]  /*33b0*/  USEL UR8, URZ, 0x1, UP0 ;  /* 0x00000001ff087887 */ /* 0x000fe40008000000 */
[----:B------:R-:W-:-:S04]  /*33c0*/  USEL UR7, UR7, URZ, UP0 ;  /* 0x000000ff07077287 */ /* 0x000fc80008000000 */
[----:B------:R-:W-:Y:S01]  /*33d0*/  ULEA UR7, UR7, UR6, 0x3 ;  /* 0x0000000607077291 */ /* 0x000fe2000f8e18ff */
[----:B-1----:R-:W-:-:S04]  /*33e0*/  LOP3.LUT R3, R12, UR8, RZ, 0x3c, !PT ;  /* 0x000000080c037c12 */ /* 0x002fc8000f8e3cff */
[----:B------:R-:W-:-:S04]  /*33f0*/  SHF.L.U32 R0, R3, 0x1f, RZ ;  /* 0x0000001f03007819 */ /* 0x000fc800000006ff */
[----:B------:R-:W1:Y:S02]  /*3400*/  SYNCS.PHASECHK.TRANS64 P0, [UR7+0xa0], R0 ;  /* 0x0000a000ff0075a7 */ /* 0x000e640008001007 */
[----:B-1----:R-:W-:Y:S05]  /*3410*/  @P0 EXIT ;  /* 0x000000000000094d */ /* 0x002fea0003800000 */
[----:B------:R-:W-:Y:S02]  /*3420*/  SHF.L.U32 R3, R3, 0x1f, RZ ;  /* 0x0000001f03037819 */ /* 0x000fe400000006ff */
[----:B------:R-:W-:-:S07]  /*3430*/  MOV R0, UR7 ;  /* 0x0000000700007c02 */ /* 0x000fce0008000f00 */
.L_x_58:
[----:B-1----:R1:W2:Y:S02]  /*3440*/  SYNCS.PHASECHK.TRANS64.TRYWAIT P0, [R0+URZ+0xa0], R3 ;  /* 0x0000a003000075a7 */ /* 0x0022a400080011ff */
[----:B--2---:R-:W-:Y:S05]  /*3450*/  @!P0 NANOSLEEP.SYNCS 0x989680 ;  /* 0x009896800000895d */ /* 0x004fea0003900000 */
[----:B------:R-:W2:Y:S02]  /*3460*/  @!P0 SYNCS.PHASECHK.TRANS64 P0, [R0+URZ+0xa0], R3 ;  /* 0x0000a003000085a7 */ /* 0x000ea400080010ff */
[----:B--2---:R-:W-:Y:S05]  /*3470*/  @P0 EXIT ;  /* 0x000000000000094d */ /* 0x004fea0003800000 */
[----:B------:R-:W-:Y:S05]  /*3480*/  BRA `(.L_x_58) ;  /* 0xfffffffc00ec7947 */ /* 0x000fea000383ffff */
.L_x_51:
[----:B------:R-:W-:Y:S05]  /*3490*/  BRA.U UP4, `(.L_x_59) ;  /* 0x0000001104447547 */ /* 0x000fea000b800000 */
[----:B------:R-:W-:Y:S01]  /*34a0*/  UMOV UR4, 0x40 ;  /* 0x0000004000047882 */ /* 0x000fe20000000000 */
[----:B------:R-:W-:Y:S01]  /*34b0*/  NOP ;  /* 0x0000000000007918 */ /* 0x000fe20000000000 */
[----:B------:R-:W-:Y:S01]  /*34c0*/  ULEA UR5, UR52, UR4, 0x18 ;  /* 0x0000000434057291 */ /* 0x000fe2000f8ec0ff */
[----:B------:R-:W-:Y:S02]  /*34d0*/  UMOV UR6, 0x400 ;  /* 0x0000040000067882 */ /* 0x000fe40000000000 */
[----:B------:R-:W-:-:S06]  /*34e0*/  ULEA UR6, UR52, UR6, 0x18 ;  /* 0x0000000634067291 */ /* 0x000fcc000f8ec0ff */
[----:B------:R-:W1:Y:S02]  /*34f0*/  LDS.U8 R0, [UR5+0x1c] ;  /* 0x00001c05ff007984 */ /* 0x000e640008000000 */
[----:B-1----:R-:W-:-:S13]  /*3500*/  ISETP.NE.AND P0, PT, R0, RZ, PT ;  /* 0x000000ff0000720c */ /* 0x002fda0003f05270 */
[----:B------:R-:W-:Y:S05]  /*3510*/  @P0 BRA `(.L_x_60) ;  /* 0x0000000000580947 */ /* 0x000fea0003800000 */
[----:B------:R-:W-:-:S13]  /*3520*/  ELECT P0, URZ, PT ;  /* 0x0000000000ff782f */ /* 0x000fda0003800000 */
[----:B------:R-:W-:Y:S05]  /*3530*/  @!P0 BRA `(.L_x_61) ;  /* 0x0000000000608947 */ /* 0x000fea0003800000 */
[----:B------:R-:W-:Y:S01]  /*3540*/  UMOV UR4, 0x10 ;  /* 0x0000001000047882 */ /* 0x000fe20000000000 */
[----:B------:R-:W-:Y:S01]  /*3550*/  HFMA2 R0, -RZ, RZ, 0, 5.9604644775390625e-08 ;  /* 0x00000001ff007431 */ /* 0x000fe200000001ff */
[----:B------:R-:W-:-:S03]  /*3560*/  MOV R3, 0xffff ;  /* 0x0000ffff00037802 */ /* 0x000fc60000000f00 */
[----:B------:R-:W-:Y:S04]  /*3570*/  DEPBAR.LE SB1, 0x36 ;  /* 0x00009d800000791a */ /* 0x000fe80000000000 */
[----:B------:R-:W1:Y:S02]  /*3580*/  UTCATOMSWS.FIND_AND_SET.ALIGN UP0, UR4, UR4 ;  /* 0x00000004000475e3 */ /* 0x000e640008000800 */
[----:B-1----:R-:W-:Y:S01]  /*3590*/  MOV R4, UR4 ;  /* 0x0000000400047c02 */ /* 0x002fe20008000f00 */
[----:B------:R-:W-:Y:S06]  /*35a0*/  BRA.U UP0, `(.L_x_62) ;  /* 0x0000000100187547 */ /* 0x000fec000b800000 */
.L_x_63:
[----:B------:R-:W-:Y:S05]  /*35b0*/  NANOSLEEP 0x64 ;  /* 0x000000640000795d */ /* 0x000fea0003800000 */
[----:B------:R-:W-:-:S05]  /*35c0*/  UMOV UR4, 0x10 ;  /* 0x0000001000047882 */ /* 0x000fca0000000000 */
[----:B------:R-:W-:Y:S04]  /*35d0*/  DEPBAR.LE SB1, 0x36 ;  /* 0x00009d800000791a */ /* 0x000fe80000000000 */
[----:B------:R-:W1:Y:S02]  /*35e0*/  UTCATOMSWS.FIND_AND_SET.ALIGN UP0, UR4, UR4 ;  /* 0x00000004000475e3 */ /* 0x000e640008000800 */
[----:B-1----:R-:W-:Y:S01]  /*35f0*/  MOV R4, UR4 ;  /* 0x0000000400047c02 */ /* 0x002fe20008000f00 */
[----:B------:R-:W-:Y:S05]  /*3600*/  BRA.U !UP0, `(.L_x_63) ;  /* 0xfffffffd08e87547 */ /* 0x000fea000b83ffff */
.L_x_62:
[-C--:B------:R-:W-:Y:S02]  /*3610*/  SHF.L.U32 R3, R3, R4.reuse, RZ ;  /* 0x0000000403037219 */ /* 0x080fe400000006ff */
[----:B------:R-:W-:Y:S01]  /*3620*/  SHF.L.U32 R0, R0, R4, RZ ;  /* 0x0000000400007219 */ /* 0x000fe200000006ff */
[----:B------:R-:W-:Y:S02]  /*3630*/  IMAD.SHL.U32 R4, R4, 0x20, RZ ;  /* 0x0000002004047824 */ /* 0x000fe400078e00ff */
[----:B------:R1:W-:Y:S04]  /*3640*/  ATOMS.OR RZ, [UR5+0x14], R3 ;  /* 0x00001403ffff798c */ /* 0x0003e8000b000005 */
[----:B------:R1:W-:Y:S04]  /*3650*/  ATOMS.OR RZ, [UR5+0x18], R0 ;  /* 0x00001800ffff798c */ /* 0x0003e8000b000005 */
[----:B------:R1:W-:Y:S01]  /*3660*/  STS [UR6+0x140], R4 ;  /* 0x00014004ff007988 */ /* 0x0003e20008000806 */
[----:B------:R-:W-:Y:S05]  /*3670*/  BRA `(.L_x_61) ;  /* 0x0000000000107947 */ /* 0x000fea0003800000 */
.L_x_60:
[----:B------:R-:W-:Y:S02]  /*3680*/  MOV R0, 0xffffffff ;  /* 0xffffffff00007802 */ /* 0x000fe40000000f00 */
[----:B------:R-:W-:-:S03]  /*3690*/  MOV R4, 0x36c0 ;  /* 0x000036c000047802 */ /* 0x000fc60000000f00 */
[----:B------:R1:W-:Y:S04]  /*36a0*/  STS [UR6+0x140], R0 ;  /* 0x00014000ff007988 */ /* 0x0003e80008000806 */
[----:B-1---5:R-:W-:Y:S05]  /*36b0*/  CALL.REL.NOINC `($__internal_1_$__cuda_sm10x_tcgen05_guardrail_trap_phase_invalid_during_alloc) ;  /* 0x0000006400887944 */ /* 0x022fea0003c00000 */
.L_x_61:
[----:B------:R-:W-:Y:S05]  /*36c0*/  WARPSYNC.ALL ;  /* 0x0000000000007948 */ /* 0x000fea0003800000 */
[----:B------:R-:W2:Y:S01]  /*36d0*/  S2UR UR4, SR_CgaCtaId ;  /* 0x00000000000479c3 */ /* 0x000ea20000008800 */
[----:B------:R-:W-:Y:S01]  /*36e0*/  UMOV UR41, 0x400 ;  /* 0x0000040000297882 */ /* 0x000fe20000000000 */
[----:B------:R-:W-:-:S06]  /*36f0*/  NOP ;  /* 0x0000000000007918 */ /* 0x000fcc0000000000 */
[----:B------:R-:W-:Y:S06]  /*3700*/  BAR.ARV 0x6, 0xa0 ;  /* 0x0182800000007b1d */ /* 0x000fec0000002000 */
[----:B------:R-:W3:Y:S01]  /*3710*/  LDCU UR6, c[0x0][0x38c] ;  /* 0x00007180ff0677ac */ /* 0x000ee20008000800 */
[----:B------:R-:W-:Y:S01]  /*3720*/  LOP3.LUT R2, R2, 0xffff, RZ, 0xc0, !PT ;  /* 0x0000ffff02027812 */ /* 0x000fe200078ec0ff */
[----:B------:R-:W-:Y:S01]  /*3730*/  IMAD.MOV.U32 R11, RZ, RZ, 0x1 ;  /* 0x00000001ff0b7424 */ /* 0x000fe200078e00ff */
[----:B------:R-:W-:Y:S01]  /*3740*/  CS2R R8, SRZ ;  /* 0x0000000000087805 */ /* 0x000fe2000001ff00 */
[----:B------:R-:W4:Y:S01]  /*3750*/  LDCU UR7, c[0x0][0x38c] ;  /* 0x00007180ff0777ac */ /* 0x000f220008000800 */
[----:B------:R-:W-:Y:S01]  /*3760*/  R2UR UR42, R2 ;  /* 0x00000000022a72ca */ /* 0x000fe200000e0000 */
[----:B------:R-:W-:Y:S01]  /*3770*/  IMAD.MOV.U32 R10, RZ, RZ, RZ ;  /* 0x000000ffff0a7224 */ /* 0x000fe200078e00ff */
[----:B------:R-:W-:Y:S01]  /*3780*/  UMOV UR45, URZ ;  /* 0x000000ff002d7c82 */ /* 0x000fe20008000000 */
[----:B------:R-:W-:Y:S01]  /*3790*/  UMOV UR39, URZ ;  /* 0x000000ff00277c82 */ /* 0x000fe20008000000 */
[----:B--2---:R-:W-:Y:S01]  /*37a0*/  ULEA UR41, UR4, UR41, 0x18 ;  /* 0x0000002904297291 */ /* 0x004fe2000f8ec0ff */
[----:B------:R-:W-:Y:S01]  /*37b0*/  UMOV UR62, 0x0 ;  /* 0x00000000003e7882 */ /* 0x000fe20000000000 */
[----:B------:R-:W-:-:S02]  /*37c0*/  UMOV UR63, 0x4200910 ;  /* 0x04200910003f7882 */ /* 0x000fc40000000000 */
[----:B------:R-:W-:Y:S02]  /*37d0*/  UIADD3 UR5, UPT, UPT, UR41, 0x8800, URZ ;  /* 0x0000880029057890 */ /* 0x000fe4000fffe0ff */
[----:B------:R-:W-:Y:S02]  /*37e0*/  UIADD3 UR4, UPT, UPT, UR41, 0x18800, URZ ;  /* 0x0001880029047890 */ /* 0x000fe4000fffe0ff */
[----:B---3--:R-:W-:Y:S01]  /*37f0*/  UIADD3 UR6, UPT, UPT, UR6, 0x3f, URZ ;  /* 0x0000003f06067890 */ /* 0x008fe2000fffe0ff */
[----:B-1----:R-:W1:Y:S01]  /*3800*/  LDS R0, [UR41+0x140] ;  /* 0x00014029ff007984 */ /* 0x002e620008000800 */
[----:B------:R-:W-:Y:S02]  /*3810*/  USHF.R.U32.HI UR5, URZ, 0x4, UR5 ;  /* 0x00000004ff057899 */ /* 0x000fe40008011605 */
[----:B------:R-:W-:Y:S02]  /*3820*/  USHF.R.S32.HI UR47, URZ, 0x1f, UR6 ;  /* 0x0000001fff2f7899 */ /* 0x000fe40008011406 */
[----:B------:R-:W-:-:S02]  /*3830*/  USHF.R.U32.HI UR4, URZ, 0x4, UR4 ;  /* 0x00000004ff047899 */ /* 0x000fc40008011604 */
[----:B------:R-:W-:Y:S02]  /*3840*/  ULEA.HI UR47, UR47, UR6, URZ, 0x6 ;  /* 0x000000062f2f7291 */ /* 0x000fe4000f8f30ff */
[----:B------:R-:W-:Y:S02]  /*3850*/  ULOP3.LUT UR5, UR5, 0x3fff, URZ, 0xc0, !UPT ;  /* 0x00003fff05057892 */ /* 0x000fe4000f8ec0ff */
[----:B------:R-:W-:Y:S02]  /*3860*/  USHF.R.S32.HI UR47, URZ, 0x6, UR47 ;  /* 0x00000006ff2f7899 */ /* 0x000fe4000801142f */
[----:B------:R-:W-:Y:S02]  /*3870*/  ULOP3.LUT UR4, UR4, 0x3fff, URZ, 0xc0, !UPT ;  /* 0x00003fff04047892 */ /* 0x000fe4000f8ec0ff */
[----:B------:R-:W-:Y:S01]  /*3880*/  UISETP.LT.AND UP0, UPT, UR47, 0x1, UPT ;  /* 0x000000012f00788c */ /* 0x000fe2000bf01270 */
[----:B------:R-:W-:Y:S01]  /*3890*/  UMOV UR60, 0x0 ;  /* 0x00000000003c7882 */ /* 0x000fe20000000000 */
[----:B------:R-:W-:-:S02]  /*38a0*/  UMOV UR61, 0x4200910 ;  /* 0x04200910003d7882 */ /* 0x000fc40000000000 */
[----:B------:R-:W-:Y:S01]  /*38b0*/  USEL UR64, UR47, 0x1, !UP0 ;  /* 0x000000012f407887 */ /* 0x000fe2000c000000 */
[----:B------:R-:W-:Y:S01]  /*38c0*/  UMOV UR58, 0x0 ;  /* 0x00000000003a7882 */ /* 0x000fe20000000000 */
[----:B------:R-:W-:Y:S01]  /*38d0*/  UMOV UR59, 0x4200910 ;  /* 0x04200910003b7882 */ /* 0x000fe20000000000 */
[----:B------:R-:W-:Y:S01]  /*38e0*/  UMOV UR56, 0x0 ;  /* 0x0000000000387882 */ /* 0x000fe20000000000 */
[----:B------:R-:W-:Y:S01]  /*38f0*/  UMOV UR57, 0x4200910 ;  /* 0x0420091000397882 */ /* 0x000fe20000000000 */
[----:B------:R-:W-:Y:S01]  /*3900*/  UMOV UR54, 0x0 ;  /* 0x0000000000367882 */ /* 0x000fe20000000000 */
[----:B------:R-:W-:Y:S01]  /*3910*/  UMOV UR55, 0x4200910 ;  /* 0x0420091000377882 */ /* 0x000fe20000000000 */
[----:B------:R-:W-:Y:S01]  /*3920*/  UMOV UR52, 0x0 ;  /* 0x0000000000347882 */ /* 0x000fe20000000000 */
[----:B------:R-:W-:Y:S01]  /*3930*/  UMOV UR53, 0x4200910 ;  /* 0x0420091000357882 */ /* 0x000fe20000000000 */
[----:B------:R-:W-:Y:S02]  /*3940*/  ULOP3.LUT UR43, UR5, 0x10000, URZ, 0xfc, !UPT ;  /* 0x00010000052b7892 */ /* 0x000fe4000f8efcff */
[----:B------:R-:W-:-:S02]  /*3950*/  ULOP3.LUT UR44, UR4, 0x10000, URZ, 0xfc, !UPT ;  /* 0x00010000042c7892 */ /* 0x000fc4000f8efcff */
[----:B------:R-:W-:Y:S02]  /*3960*/  UIADD3 UR64, UPT, UPT, -UR64, URZ, URZ ;  /* 0x000000ff40407290 */ /* 0x000fe4000fffe1ff */
[----:B----4-:R-:W-:Y:S01]  /*3970*/  UISETP.GE.AND UP4, UPT, UR7, 0x1, UPT ;  /* 0x000000010700788c */ /* 0x010fe2000bf86270 */
[----:B------:R-:W-:Y:S01]  /*3980*/  UMOV UR50, 0x0 ;  /* 0x0000000000327882 */ /* 0x000fe20000000000 */
[----:B------:R-:W-:Y:S01]  /*3990*/  UMOV UR51, 0x4200910 ;  /* 0x0420091000337882 */ /* 0x000fe20000000000 */
[----:B------:R-:W-:Y:S01]  /*39a0*/  UMOV UR48, 0x0 ;  /* 0x0000000000307882 */ /* 0x000fe20000000000 */
[----:B-1----:R-:W-:Y:S01]  /*39b0*/  R2UR UR65, R0 ;  /* 0x00000000004172ca */ /* 0x002fe200000e0000 */
[----:B------:R-:W-:-:S14]  /*39c0*/  UMOV UR49, 0x4200910 ;  /* 0x0420091000317882 */ /* 0x000fdc0000000000 */
.L_x_70:
[----:B------:R-:W-:Y:S02]  /*39d0*/  LEA R0, R10, UR41, 0x3 ;  /* 0x000000290a007c11 */ /* 0x000fe4000f8e18ff */
[----:B------:R-:W-:Y:S02]  /*39e0*/  SHF.L.U32 R5, R9, 0x1f, RZ ;  /* 0x0000001f09057819 */ /* 0x000fe400000006ff */
[----:B------:R-:W-:Y:S01]  /*39f0*/  PLOP3.LUT P0, PT, PT, PT, UP4, 0x80, 0x8 ;  /* 0x000000000008781c */ /* 0x000fe20003f0f048 */
[----:B------:R-:W-:Y:S01]  /*3a00*/  VIADD R3, R0, 0xa0 ;  /* 0x000000a000037836 */ /* 0x000fe20000000000 */
[----:B-1----:R-:W1:Y:S02]  /*3a10*/  SYNCS.PHASECHK.TRANS64.TRYWAIT P1, [R0+URZ+0x90], R5 ;  /* 0x00009005000075a7 */ /* 0x002e6400080211ff */
[----:B-1-3--:R-:W-:Y:S09]  /*3a20*/  @!P1 BRA `(.L_x_64) ;  /* 0x0000005800ac9947 */ /* 0x00aff20003800000 */
.L_x_157:
[----:B------:R-:W-:Y:S01]  /*3a30*/  LEA R4, R10, UR41, 0x4 ;  /* 0x000000290a047c11 */ /* 0x000fe2000f8e20ff */
[----:B------:R-:W-:Y:S01]  /*3a40*/  @UP4 ULEA UR4, UR39, UR41, 0x3 ;  /* 0x0000002927044291 */ /* 0x000fe2000f8e18ff */
[----:B------:R-:W-:Y:S01]  /*3a50*/  PLOP3.LUT P2, PT, PT, PT, PT, 0x80, 0x8 ;  /* 0x000000000008781c */ /* 0x000fe20003f4f070 */
[----:B------:R-:W-:Y:S01]  /*3a60*/  ULEA UR46, UR45, UR41, 0x3 ;  /* 0x000000292d2e7291 */ /* 0x000fe2000f8e18ff */
[----:B------:R-:W-:Y:S02]  /*3a70*/  PRMT R3, RZ, 0x654, R3 ;  /* 0x00000654ff037816 */ /* 0x000fe40000000003 */
[----:B-1----:R-:W1:Y:S01]  /*3a80*/  LDS.128 R4, [R4+0x120] ;  /* 0x0001200004047984 */ /* 0x002e620000000c00 */
[----:B------:R-:W-:Y:S02]  /*3a90*/  @P0 SHF.L.U32 R2, R8, 0x1f, RZ ;  /* 0x0000001f08020819 */ /* 0x000fe400000006ff */
[----:B------:R-:W-:Y:S01]  /*3aa0*/  SHF.L.U32 R0, R11, 0x1f, RZ ;  /* 0x0000001f0b007819 */ /* 0x000fe200000006ff */
[----:B------:R-:W-:Y:S01]  /*3ab0*/  @!PT LDS RZ, [RZ] ;  /* 0x00000000fffff984 */ /* 0x000fe20000000800 */
[----:B------:R-:W-:Y:S01]  /*3ac0*/  @!PT LDS RZ, [RZ] ;  /* 0x00000000fffff984 */ /* 0x000fe20000000800 */
[----:B------:R-:W-:Y:S01]  /*3ad0*/  @!PT LDS RZ, [RZ] ;  /* 0x00000000fffff984 */ /* 0x000fe20000000800 */
[----:B------:R-:W-:Y:S01]  /*3ae0*/  @!PT LDS RZ, [RZ] ;  /* 0x00000000fffff984 */ /* 0x000fe20000000800 */
[----:B------:R2:W-:Y:S06]  /*3af0*/  MEMBAR.ALL.CTA ;  /* 0x0000000000007992 */ /* 0x0005ec0000008000 */
[----:B--2---:R-:W2:Y:S02]  /*3b00*/  FENCE.VIEW.ASYNC.S ;  /* 0x00000000000073c6 */ /* 0x004ea40000000000 */
[----:B--2---:R2:W-:Y:S01]  /*3b10*/  SYNCS.ARRIVE.TRANS64.RED.A1T0 RZ, [R3+URZ], RZ ;  /* 0x000000ff03ff79a7 */ /* 0x0045e200081004ff */
[----:B------:R2:W3:Y:S01]  /*3b20*/  @P0 SYNCS.PHASECHK.TRANS64.TRYWAIT P2, [UR4], R2 ;  /* 0x00000002ff0005a7 */ /* 0x0004e20008041104 */
[----:B------:R-:W-:Y:S01]  /*3b30*/  ULEA.HI UR4, UR45, UR45, URZ, 0x1 ;  /* 0x0000002d2d047291 */ /* 0x000fe2000f8f08ff */
[----:B-1----:R-:W-:-:S03]  /*3b40*/  LOP3.LUT P1, RZ, R6, 0x1, RZ, 0xc0, !PT ;  /* 0x0000000106ff7812 */ /* 0x002fc6000782c0ff */
[----:B------:R-:W-:Y:S02]  /*3b50*/  USHF.L.U32 UR5, UR4, 0x6, URZ ;  /* 0x0000000604057899 */ /* 0x000fe400080006ff */
[----:B------:R-:W-:Y:S02]  /*3b60*/  ULOP3.LUT UR36, UR4, 0xffe, URZ, 0xc0, !UPT ;  /* 0x00000ffe04247892 */ /* 0x000fe4000f8ec0ff */
[----:B------:R-:W-:Y:S02]  /*3b70*/  ULOP3.LUT UR4, UR5, 0xffffff80, URZ, 0xc0, !UPT ;  /* 0xffffff8005047892 */ /* 0x000fe4000f8ec0ff */
[----:B------:R-:W-:Y:S02]  /*3b80*/  UIADD3 UR36, UPT, UPT, -UR36, UR45, URZ ;  /* 0x0000002d24247290 */ /* 0x000fe4000fffe1ff */
[----:B------:R-:W-:Y:S01]  /*3b90*/  UIADD3 UR4, UPT, UPT, UR65, UR4, URZ ;  /* 0x0000000441047290 */ /* 0x000fe2000fffe0ff */
[----:B------:R-:W1:Y:S03]  /*3ba0*/  SYNCS.PHASECHK.TRANS64.TRYWAIT P0, [UR46+0xd0], R0 ;  /* 0x0000d000ff0075a7 */ /* 0x000e66000800112e */
[----:B------:R-:W-:Y:S01]  /*3bb0*/  ULEA UR36, UR36, UR4, 0x14 ;  /* 0x0000000424247291 */ /* 0x000fe2000f8ea0ff */
[----:B-123--:R-:W-:Y:S11]  /*3bc0*/  @!P0 BRA `(.L_x_65) ;  /* 0x0000005800588947 */ /* 0x00eff60003800000 */
.L_x_159:
[----:B------:R-:W-:Y:S01]  /*3bd0*/  IADD3 R10, PT, PT, R10, 0x1, RZ ;  /* 0x000000010a0a7810 */ /* 0x000fe20007ffe0ff */
[----:B------:R-:W-:Y:S06]  /*3be0*/  BRA.U !UP4, `(.L_x_66) ;  /* 0x000000050c107547 */ /* 0x000fec000b800000 */
[----:B------:R-:W-:Y:S01]  /*3bf0*/  UPLOP3.LUT UP2, UPT, UPT, UPT, UPT, 0x40, 0x4 ;  /* 0x000000000004789c */ /* 0x000fe20003f4e870 */
[----:B------:R-:W-:Y:S01]  /*3c00*/  UMOV UR38, UR64 ;  /* 0x0000004000267c82 */ /* 0x000fe20008000000 */
[----:B------:R-:W-:Y:S01]  /*3c10*/  UMOV UR37, UR47 ;  /* 0x0000002f00257c82 */ /* 0x000fe20008000000 */
[----:B------:R-:W-:-:S08]  /*3c20*/  UMOV UR5, UR39 ;  /* 0x0000002700057c82 */ /* 0x000fd00008000000 */
.L_x_69:
[----:B------:R-:W-:Y:S02]  /*3c30*/  UIADD3 UR38, UPT, UPT, UR38, 0x1, URZ ;  /* 0x0000000126267890 */ /* 0x000fe4000fffe0ff */
[----:B------:R-:W-:Y:S02]  /*3c40*/  ULEA UR7, UR5, UR41, 0x3 ;  /* 0x0000002905077291 */ /* 0x000fe4000f8e18ff */
[----:B------:R-:W-:Y:S01]  /*3c50*/  UISETP.NE.AND UP3, UPT, UR38, URZ, UPT ;  /* 0x000000ff2600728c */ /* 0x000fe2000bf65270 */
[----:B--23--:R-:W-:Y:S10]  /*3c60*/  @P2 BRA `(.L_x_67) ;  /* 0x00000000000c2947 */ /* 0x00cff40003800000 */
[----:B-1----:R-:W-:Y:S04]  /*3c70*/  SHF.L.U32 R3, R8, 0x1f, RZ ;  /* 0x0000001f08037819 */ /* 0x002fe800000006ff */
[----:B------:R-:W1:Y:S02]  /*3c80*/  SYNCS.PHASECHK.TRANS64.TRYWAIT P0, [UR7], R3 ;  /* 0x00000003ff0075a7 */ /* 0x000e640008001107 */
[----:B-1----:R-:W-:Y:S05]  /*3c90*/  @!P0 BRA `(.L_x_68) ;  /* 0x00000058003c8947 */ /* 0x002fea0003800000 */
.L_x_67:
[----:B------:R-:W-:Y:S01]  /*3ca0*/  UISETP.NE.AND UP0, UPT, UR37, 0x1, UPT ;  /* 0x000000012500788c */ /* 0x000fe2000bf05270 */
[----:B------:R-:W-:Y:S01]  /*3cb0*/  PLOP3.LUT P2, PT, PT, PT, PT, 0x80, 0x8 ;  /* 0x000000000008781c */ /* 0x000fe20003f4f070 */
[----:B------:R-:W-:Y:S02]  /*3cc0*/  UIADD3 UR4, UPT, UPT, UR5, 0x1, URZ ;  /* 0x0000000105047890 */ /* 0x000fe4000fffe0ff */
[----:B------:R-:W-:Y:S02]  /*3cd0*/  UIADD3 UR40, UPT, UPT, UR7, 0x20, URZ ;  /* 0x0000002007287890 */ /* 0x000fe4000fffe0ff */
[----:B------:R-:W-:Y:S01]  /*3ce0*/  UISETP.NE.AND UP1, UPT, UR4, 0x4, UPT ;  /* 0x000000040400788c */ /* 0x000fe2000bf25270 */
[----:B------:R-:W-:Y:S01]  /*3cf0*/  PLOP3.LUT P0, PT, PT, PT, UP0, 0x80, 0x8 ;  /* 0x000000000008781c */ /* 0x000fe20003f0f008 */
[----:B------:R-:W-:Y:S02]  /*3d00*/  UIADD3 UR37, UPT, UPT, UR37, -0x1, URZ ;  /* 0xffffffff25257890 */ /* 0x000fe4000fffe0ff */
[----:B------:R-:W-:Y:S02]  /*3d10*/  USEL UR6, URZ, 0x1, UP1 ;  /* 0x00000001ff067887 */ /* 0x000fe40008800000 */
[----:B------:R-:W-:Y:S01]  /*3d20*/  USEL UR39, UR4, URZ, UP1 ;  /* 0x000000ff04277287 */ /* 0x000fe20008800000 */
[----:B------:R-:W-:Y:S01]  /*3d30*/  UMOV UR7, 0x40004040 ;  /* 0x4000404000077882 */ /* 0x000fe20000000000 */
[----:B------:R-:W-:Y:S02]  /*3d40*/  UMOV UR35, 0x40004040 ;  /* 0x4000404000237882 */ /* 0x000fe40000000000 */
[----:B------:R-:W-:Y:S01]  /*3d50*/  @UP0 ULEA UR4, UR39, UR41, 0x3 ;  /* 0x0000002927040291 */ /* 0x000fe2000f8e18ff */
[----:B------:R-:W-:Y:S01]  /*3d60*/  LOP3.LUT R8, R8, UR6, RZ, 0x3c, !PT ;  /* 0x0000000608087c12 */ /* 0x000fe2000f8e3cff */
[----:B------:R-:W-:Y:S01]  /*3d70*/  ULEA UR6, UR5, UR44, 0xb ;  /* 0x0000002c05067291 */ /* 0x000fe2000f8e58ff */
[----:B------:R-:W-:Y:S02]  /*3d80*/  UMOV UR33, 0x40004040 ;  /* 0x4000404000217882 */ /* 0x000fe40000000000 */
[----:B-1----:R-:W-:Y:S01]  /*3d90*/  @P0 SHF.L.U32 R0, R8, 0x1f, RZ ;  /* 0x0000001f08000819 */ /* 0x002fe200000006ff */
[----:B------:R-:W-:Y:S02]  /*3da0*/  UIADD3 UR34, UPT, UPT, UR6, 0x2, URZ ;  /* 0x0000000206227890 */ /* 0x000fe4000fffe0ff */
[----:B------:R-:W-:Y:S01]  /*3db0*/  UIADD3 UR30, UPT, UPT, UR6, 0x4, URZ ;  /* 0x00000004061e7890 */ /* 0x000fe2000fffe0ff */
[----:B------:R2:W3:Y:S01]  /*3dc0*/  @P0 SYNCS.PHASECHK.TRANS64.TRYWAIT P2, [UR4], R0 ;  /* 0x00000000ff0005a7 */ /* 0x0004e20008041104 */
[----:B------:R-:W-:Y:S02]  /*3dd0*/  ULEA UR4, UR5, UR43, 0xa ;  /* 0x0000002b05047291 */ /* 0x000fe4000f8e50ff */
[----:B------:R-:W-:Y:S02]  /*3de0*/  UIADD3 UR26, UPT, UPT, UR6, 0x6, URZ ;  /* 0x00000006061a7890 */ /* 0x000fe4000fffe0ff */
        /* <DEDUP_REMOVED lines=10> */
[----:B------:R-:W-:Y:S01]  /*3e90*/  UIADD3 UR8, UPT, UPT, UR4, 0x206, URZ ;  /* 0x0000020604087890 */ /* 0x000fe2000fffe0ff */
[----:B------:R-:W-:Y:S01]  /*3ea0*/  UMOV UR5, 0x40004040 ;  /* 0x4000404000057882 */ /* 0x000fe20000000000 */
[----:B------:R-:W-:Y:S01]  /*3eb0*/  UMOV UR31, 0x40004040 ;  /* 0x40004040001f7882 */ /* 0x000fe20000000000 */
[----:B------:R1:W-:Y:S01]  /*3ec0*/  UTCHMMA gdesc[UR4], gdesc[UR6], tmem[UR36], tmem[UR62], idesc[UR63], UP2 ;  /* 0x00ff3e06040075ea */ /* 0x0003e20009000024 */
[----:B------:R-:W-:Y:S01]  /*3ed0*/  UPLOP3.LUT UP2, UPT, UPT, UPT, UPT, 0x80, 0x8 ;  /* 0x000000000008789c */ /* 0x000fe20003f4f070 */
[----:B------:R2:W-:Y:S01]  /*3ee0*/  UTCHMMA gdesc[UR32], gdesc[UR34], tmem[UR36], tmem[UR60], idesc[UR61], UPT ;  /* 0x00ff3c22200075ea */ /* 0x0005e2000b800024 */
[----:B------:R-:W-:Y:S01]  /*3ef0*/  UMOV UR29, 0x40004040 ;  /* 0x40004040001d7882 */ /* 0x000fe20000000000 */
[----:B------:R-:W-:Y:S01]  /*3f00*/  UMOV UR27, 0x40004040 ;  /* 0x40004040001b7882 */ /* 0x000fe20000000000 */
        /* <DEDUP_REMOVED lines=12> */
[----:B------:R-:W-:Y:S01]  /*3fd0*/  UMOV UR9, 0x40004040 ;  /* 0x4000404000097882 */ /* 0x000fe20000000000 */
[----:B------:R2:W-:Y:S01]  /*3fe0*/  UTCHMMA gdesc[UR12], gdesc[UR14], tmem[UR36], tmem[UR50], idesc[UR51], UPT ;  /* 0x00ff320e0c0075ea */ /* 0x0005e2000b800024 */
[----:B------:R2:W-:Y:S01]  /*3ff0*/  UTCHMMA gdesc[UR8], gdesc[UR10], tmem[UR36], tmem[UR48], idesc[UR49], UPT ;  /* 0x00ff300a080075ea */ /* 0x0005e2000b800024 */
[----:B------:R2:W-:Y:S01]  /*4000*/  UTCBAR.MULTICAST [UR40], URZ, UR42 ;  /* 0x000000ff280073e9 */ /* 0x0005e2000800082a */
[----:B-1----:R-:W-:Y:S01]  /*4010*/  UMOV UR5, UR39 ;  /* 0x0000002700057c82 */ /* 0x002fe20008000000 */
[----:B------:R-:W-:Y:S05]  /*4020*/  BRA.U UP3, `(.L_x_69) ;  /* 0xfffffffd03007547 */ /* 0x000fea000b83ffff */
.L_x_66:
[----:B------:R-:W-:Y:S01]  /*4030*/  UIADD3 UR4, UPT, UPT, UR45, 0x1, URZ ;  /* 0x000000012d047890 */ /* 0x000fe2000fffe0ff */
[C---:B------:R-:W-:Y:S01]  /*4040*/  ISETP.NE.AND P0, PT, R10.reuse, 0x2, PT ;  /* 0x000000020a00780c */ /* 0x040fe20003f05270 */
[----:B------:R-:W-:Y:S02]  /*4050*/  UIADD3 UR5, UPT, UPT, UR46, 0xb0, URZ ;  /* 0x000000b02e057890 */ /* 0x000fe4000fffe0ff */
[----:B------:R-:W-:Y:S01]  /*4060*/  UISETP.NE.AND UP0, UPT, UR4, 0x4, UPT ;  /* 0x000000040400788c */ /* 0x000fe2000bf05270 */
[----:B-12---:R-:W-:Y:S02]  /*4070*/  SEL R0, RZ, 0x1, P0 ;  /* 0x00000001ff007807 */ /* 0x006fe40000000000 */
[----:B------:R-:W-:Y:S01]  /*4080*/  SEL R10, R10, RZ, P0 ;  /* 0x000000ff0a0a7207 */ /* 0x000fe20000000000 */
[----:B------:R-:W-:Y:S01]  /*4090*/  USEL UR6, URZ, 0x1, UP0 ;  /* 0x00000001ff067887 */ /* 0x000fe20008000000 */
[----:B------:R-:W-:Y:S01]  /*40a0*/  LOP3.LUT R9, R9, R0, RZ, 0x3c, !PT ;  /* 0x0000000009097212 */ /* 0x000fe200078e3cff */
[----:B------:R-:W-:Y:S01]  /*40b0*/  USEL UR45, UR4, URZ, UP0 ;  /* 0x000000ff042d7287 */ /* 0x000fe20008000000 */
[----:B------:R1:W-:Y:S03]  /*40c0*/  UTCBAR [UR5], URZ ;  /* 0x000000ff050073e9 */ /* 0x0003e600080000ff */
[----:B------:R-:W-:Y:S01]  /*40d0*/  LOP3.LUT R11, R11, UR6, RZ, 0x3c, !PT ;  /* 0x000000060b0b7c12 */ /* 0x000fe2000f8e3cff */
[----:B------:R-:W-:Y:S07]  /*40e0*/  @P1 BRA `(.L_x_70) ;  /* 0xfffffff800381947 */ /* 0x000fee000383ffff */
[----:B------:R-:W2:Y:S01]  /*40f0*/  S2UR UR8, SR_CgaCtaId ;  /* 0x00000000000879c3 */ /* 0x000ea20000008800 */
[----:B------:R-:W-:Y:S01]  /*4100*/  ELECT P0, URZ, PT ;  /* 0x0000000000ff782f */ /* 0x000fe20003800000 */
[----:B------:R-:W-:Y:S01]  /*4110*/  IMAD.MOV.U32 R0, RZ, RZ, 0x1 ;  /* 0x00000001ff007424 */ /* 0x000fe200078e00ff */
[----:B------:R-:W-:Y:S01]  /*4120*/  UIADD3 UR41, UPT, UPT, UR41, 0xd0, URZ ;  /* 0x000000d029297890 */ /* 0x000fe2000fffe0ff */
[----:B------:R-:W-:Y:S01]  /*4130*/  SHF.L.U32 R3, R11, 0x1f, RZ ;  /* 0x0000001f0b037819 */ /* 0x000fe200000006ff */
[----:B------:R-:W-:-:S03]  /*4140*/  UMOV UR4, 0x40 ;  /* 0x0000004000047882 */ /* 0x000fc60000000000 */
[----:B------:R-:W-:Y:S01]  /*4150*/  UVIRTCOUNT.DEALLOC.SMPOOL 0x80 ;  /* 0x000000800000784c */ /* 0x000fe20000000000 */
[----:B--2---:R-:W-:Y:S02]  /*4160*/  ULEA UR8, UR8, UR4, 0x18 ;  /* 0x0000000408087291 */ /* 0x004fe4000f8ec0ff */
[----:B------:R-:W-:-:S07]  /*4170*/  ULEA UR4, UR45, UR41, 0x3 ;  /* 0x000000292d047291 */ /* 0x000fce000f8e18ff */
[----:B------:R2:W-:Y:S02]  /*4180*/  @P0 STS.U8 [UR8+0x1c], R0 ;  /* 0x00001c00ff000988 */ /* 0x0005e40008000008 */
[----:B------:R-:W4:Y:S02]  /*4190*/  SYNCS.PHASECHK.TRANS64.TRYWAIT P0, [UR4], R3 ;  /* 0x00000003ff0075a7 */ /* 0x000f240008001104 */
[----:B--2-4-:R-:W-:Y:S05]  /*41a0*/  @!P0 BRA `(.L_x_71) ;  /* 0x0000005400108947 */ /* 0x014fea0003800000 */
.L_x_162:
[----:B------:R-:W-:-:S04]  /*41b0*/  UIADD3 UR4, UPT, UPT, UR45, 0x1, URZ ;  /* 0x000000012d047890 */ /* 0x000fc8000fffe0ff */
[----:B------:R-:W-:-:S04]  /*41c0*/  UISETP.NE.AND UP0, UPT, UR4, 0x4, UPT ;  /* 0x000000040400788c */ /* 0x000fc8000bf05270 */
[----:B------:R-:W-:Y:S02]  /*41d0*/  USEL UR6, URZ, 0x1, UP0 ;  /* 0x00000001ff067887 */ /* 0x000fe40008000000 */
[----:B------:R-:W-:-:S04]  /*41e0*/  USEL UR4, UR4, URZ, UP0 ;  /* 0x000000ff04047287 */ /* 0x000fc80008000000 */
[----:B-1----:R-:W-:Y:S01]  /*41f0*/  ULEA UR5, UR4, UR41, 0x3 ;  /* 0x0000002904057291 */ /* 0x002fe2000f8e18ff */
[----:B------:R-:W-:-:S04]  /*4200*/  LOP3.LUT R2, R11, UR6, RZ, 0x3c, !PT ;  /* 0x000000060b027c12 */ /* 0x000fc8000f8e3cff */
[----:B--2---:R-:W-:-:S04]  /*4210*/  SHF.L.U32 R3, R2, 0x1f, RZ ;  /* 0x0000001f02037819 */ /* 0x004fc800000006ff */
[----:B------:R-:W1:Y:S02]  /*4220*/  SYNCS.PHASECHK.TRANS64.TRYWAIT P0, [UR5], R3 ;  /* 0x00000003ff0075a7 */ /* 0x000e640008001105 */
[----:B-1----:R-:W-:Y:S05]  /*4230*/  @!P0 BRA `(.L_x_72) ;  /* 0x0000005400048947 */ /* 0x002fea0003800000 */
.L_x_164:
        /* <DEDUP_REMOVED lines=9> */
.L_x_166:
[----:B------:R-:W-:-:S04]  /*42d0*/  UIADD3 UR4, UPT, UPT, UR4, 0x1, URZ ;  /* 0x0000000104047890 */ /* 0x000fc8000fffe0ff */
[----:B------:R-:W-:-:S04]  /*42e0*/  UISETP.NE.AND UP0, UPT, UR4, 0x4, UPT ;  /* 0x000000040400788c */ /* 0x000fc8000bf05270 */
[----:B------:R-:W-:Y:S02]  /*42f0*/  USEL UR5, URZ, 0x1, UP0 ;  /* 0x00000001ff057887 */ /* 0x000fe40008000000 */
[----:B------:R-:W-:-:S04]  /*4300*/  USEL UR4, UR4, URZ, UP0 ;  /* 0x000000ff04047287 */ /* 0x000fc80008000000 */
[----:B------:R-:W-:Y:S01]  /*4310*/  ULEA UR4, UR4, UR41, 0x3 ;  /* 0x0000002904047291 */ /* 0x000fe2000f8e18ff */
[----:B-1----:R-:W-:-:S04]  /*4320*/  LOP3.LUT R3, R2, UR5, RZ, 0x3c, !PT ;  /* 0x0000000502037c12 */ /* 0x002fc8000f8e3cff */
[----:B------:R-:W-:-:S04]  /*4330*/  SHF.L.U32 R3, R3, 0x1f, RZ ;  /* 0x0000001f03037819 */ /* 0x000fc800000006ff */
[----:B------:R-:W1:Y:S02]  /*4340*/  SYNCS.PHASECHK.TRANS64.TRYWAIT P0, [UR4], R3 ;  /* 0x00000003ff0075a7 */ /* 0x000e640008001104 */
[----:B-1----:R-:W-:Y:S05]  /*4350*/  @!P0 BRA `(.L_x_74) ;  /* 0x0000005000ec8947 */ /* 0x002fea0003800000 */
.L_x_168:
[----:B------:R-:W-:Y:S01]  /*4360*/  NOP ;  /* 0x0000000000007918 */ /* 0x000fe20000000000 */
[----:B-1----:R-:W1:Y:S01]  /*4370*/  LDS R0, [UR8+0x14] ;  /* 0x00001408ff007984 */ /* 0x002e620008000800 */
[----:B------:R-:W-:Y:S01]  /*4380*/  ULOP3.LUT UR4, UR65, 0xffff, URZ, 0xc0, !UPT ;  /* 0x0000ffff41047892 */ /* 0x000fe2000f8ec0ff */
[----:B------:R-:W-:Y:S01]  /*4390*/  UMOV UR5, 0xffff ;  /* 0x0000ffff00057882 */ /* 0x000fe20000000000 */
[----:B------:R-:W-:Y:S02]  /*43a0*/  UMOV UR6, 0x1 ;  /* 0x0000000100067882 */ /* 0x000fe40000000000 */
[----:B------:R-:W-:-:S04]  /*43b0*/  USHF.R.U32.HI UR4, URZ, 0x5, UR4 ;  /* 0x00000005ff047899 */ /* 0x000fc80008011604 */
[----:B------:R-:W-:Y:S02]  /*43c0*/  USHF.L.U32 UR5, UR5, UR4, URZ ;  /* 0x0000000405057299 */ /* 0x000fe400080006ff */
[----:B------:R-:W-:-:S04]  /*43d0*/  USHF.L.U32 UR4, UR6, UR4, URZ ;  /* 0x0000000406047299 */ /* 0x000fc800080006ff */
[----:B-1----:R-:W-:-:S04]  /*43e0*/  LOP3.LUT R0, R0, UR5, RZ, 0xc0, !PT ;  /* 0x0000000500007c12 */ /* 0x002fc8000f8ec0ff */
[----:B------:R-:W-:-:S13]  /*43f0*/  ISETP.NE.AND P0, PT, R0, UR5, PT ;  /* 0x0000000500007c0c */ /* 0x000fda000bf05270 */
[----:B------:R-:W-:Y:S05]  /*4400*/  @P0 BRA `(.L_x_75) ;  /* 0x0000000000580947 */ /* 0x000fea0003800000 */
[----:B------:R-:W1:Y:S02]  /*4410*/  LDS R0, [UR8+0x18] ;  /* 0x00001808ff007984 */ /* 0x000e640008000800 */
[----:B-1----:R-:W-:-:S04]  /*4420*/  LOP3.LUT R0, R0, UR4, RZ, 0xc0, !PT ;  /* 0x0000000400007c12 */ /* 0x002fc8000f8ec0ff */
[----:B------:R-:W-:-:S13]  /*4430*/  ISETP.NE.AND P0, PT, R0, UR4, PT ;  /* 0x0000000400007c0c */ /* 0x000fda000bf05270 */
[----:B------:R-:W-:Y:S05]  /*4440*/  @P0 BRA `(.L_x_76) ;  /* 0x00000000003c0947 */ /* 0x000fea0003800000 */
[----:B------:R-:W1:Y:S01]  /*4450*/  S2R R2, SR_LANEID ;  /* 0x0000000000027919 */ /* 0x000e620000000000 */
[----:B------:R-:W-:Y:S01]  /*4460*/  ULOP3.LUT UR5, URZ, UR5, URZ, 0x33, !UPT ;  /* 0x00000005ff057292 */ /* 0x000fe2000f8e33ff */
[----:B------:R-:W-:Y:S01]  /*4470*/  LOP3.LUT R4, RZ, UR4, RZ, 0x33, !PT ;  /* 0x00000004ff047c12 */ /* 0x000fe2000f8e33ff */
[----:B------:R-:W-:Y:S02]  /*4480*/  VOTEU.ANY UR4, UPT, PT ;  /* 0x0000000000047886 */ /* 0x000fe400038e0100 */
[----:B------:R-:W-:Y:S01]  /*4490*/  UFLO.U32 UR4, UR4 ;  /* 0x00000004000472bd */ /* 0x000fe200080e0000 */
[----:B------:R-:W2:Y:S01]  /*44a0*/  REDUX UR6, R4 ;  /* 0x00000000040673c4 */ /* 0x000ea20000000000 */
[----:B------:R-:W-:-:S06]  /*44b0*/  IMAD.U32 R0, RZ, RZ, UR5 ;  /* 0x00000005ff007e24 */ /* 0x000fcc000f8e00ff */
[----:B------:R4:W-:Y:S01]  /*44c0*/  UTCATOMSWS.AND URZ, UR5 ;  /* 0x0000000500ff79e3 */ /* 0x0009e20008000000 */
[----:B------:R-:W3:Y:S01]  /*44d0*/  REDUX UR7, R0 ;  /* 0x00000000000773c4 */ /* 0x000ee20000000000 */
[----:B-1----:R-:W-:Y:S01]  /*44e0*/  ISETP.EQ.U32.AND P0, PT, R2, UR4, PT ;  /* 0x0000000402007c0c */ /* 0x002fe2000bf02070 */
[----:B--2---:R-:W-:Y:S01]  /*44f0*/  IMAD.U32 R2, RZ, RZ, UR6 ;  /* 0x00000006ff027e24 */ /* 0x004fe2000f8e00ff */
[----:B---3--:R-:W-:-:S11]  /*4500*/  MOV R3, UR7 ;  /* 0x0000000700037c02 */ /* 0x008fd60008000f00 */
[----:B------:R4:W-:Y:S04]  /*4510*/  @P0 ATOMS.AND RZ, [UR8+0x14], R3 ;  /* 0x00001403ffff098c */ /* 0x0009e8000a800008 */
[----:B------:R4:W-:Y:S01]  /*4520*/  @P0 ATOMS.AND RZ, [UR8+0x18], R2 ;  /* 0x00001802ffff098c */ /* 0x0009e2000a800008 */
[----:B------:R-:W-:Y:S05]  /*4530*/  BRA `(.L_x_77) ;  /* 0x0000000000147947 */ /* 0x000fea0003800000 */
.L_x_76:
[----:B------:R-:W-:Y:S02]  /*4540*/  MOV R2, 0x4560 ;  /* 0x0000456000027802 */ /* 0x000fe40000000f00 */
[----:B---3-5:R-:W-:Y:S05]  /*4550*/  CALL.REL.NOINC `($__internal_0_$__cuda_sm10x_tcgen05_guardrail_trap_col_being_dealloced_not_returned_by_alloc) ;  /* 0x0000005400d47944 */ /* 0x028fea0003c00000 */
[----:B------:R-:W-:Y:S05]  /*4560*/  BRA `(.L_x_77) ;  /* 0x0000000000087947 */ /* 0x000fea0003800000 */
.L_x_75:
[----:B------:R-:W-:Y:S02]  /*4570*/  MOV R2, 0x4590 ;  /* 0x0000459000027802 */ /* 0x000fe40000000f00 */
[----:B---3-5:R-:W-:Y:S05]  /*4580*/  CALL.REL.NOINC `($__internal_2_$__cuda_sm10x_tcgen05_guardrail_trap_unallocated_columns_being_dealloced) ;  /* 0x0000005400e07944 */ /* 0x028fea0003c00000 */
.L_x_77:
[----:B------:R-:W-:Y:S01]  /*4590*/  NOP ;  /* 0x0000000000007918 */ /* 0x000fe20000000000 */
[----:B----4-:R-:W-:Y:S05]  /*45a0*/  EXIT ;  /* 0x000000000000794d */ /* 0x010fea0003800000 */
.L_x_59:
[----:B------:R-:W-:-:S09]  /*45b0*/  UISETP.NE.OR UP0, UPT, UR17, 0x3, !UP3 ;  /* 0x000000031100788c */ /* 0x000fd2000df05670 */
[----:B------:R-:W-:Y:S05]  /*45c0*/  BRA.U UP0, `(.L_x_78) ;  /* 0x0000001100547547 */ /* 0x000fea000b800000 */
[----:B------:R-:W1:Y:S01]  /*45d0*/  LDCU UR31, c[0x0][0x370] ;  /* 0x00006e00ff1f77ac */ /* 0x000e620008000800 */
[----:B------:R-:W2:Y:S01]  /*45e0*/  LDC.64 R16, c[0x0][0x348] ;  /* 0x0000d200ff107b82 */ /* 0x000ea20000000a00 */
[----:B------:R-:W-:Y:S02]  /*45f0*/  HFMA2 R13, -RZ, RZ, 0, 0 ;  /* 0x00000000ff0d7431 */ /* 0x000fe400000001ff */
[----:B------:R-:W-:Y:S01]  /*4600*/  IMAD.MOV.U32 R15, RZ, RZ, 0x1 ;  /* 0x00000001ff0f7424 */ /* 0x000fe200078e00ff */
[----:B------:R-:W1:Y:S01]  /*4610*/  LDCU.128 UR44, c[0x0][0xb10] ;  /* 0x00016200ff2c77ac */ /* 0x000e620008000c00 */
[----:B------:R-:W-:Y:S01]  /*4620*/  IMAD.MOV.U32 R14, RZ, RZ, RZ ;  /* 0x000000ffff0e7224 */ /* 0x000fe200078e00ff */
[----:B------:R-:W-:Y:S01]  /*4630*/  MOV R7, 0x2000 ;  /* 0x0000200000077802 */ /* 0x000fe20000000f00 */
[----:B------:R-:W3:Y:S01]  /*4640*/  LDCU UR30, c[0x0][0x374] ;  /* 0x00006e80ff1e77ac */ /* 0x000ee20008000800 */
[----:B------:R-:W4:Y:S01]  /*4650*/  LDC.64 R2, c[0x0][0x888] ;  /* 0x00022200ff027b82 */ /* 0x000f220000000a00 */
[----:B------:R-:W3:Y:S01]  /*4660*/  LDCU UR15, c[0x0][0xb0c] ;  /* 0x00016180ff0f77ac */ /* 0x000ee20008000800 */
[----:B------:R-:W2:Y:S06]  /*4670*/  LDCU UR41, c[0x0][0xb20] ;  /* 0x00016400ff2977ac */ /* 0x000eac0008000800 */
[----:B------:R-:W4:Y:S01]  /*4680*/  LDC.64 R4, c[0x0][0x890] ;  /* 0x00022400ff047b82 */ /* 0x000f220000000a00 */
[----:B------:R-:W2:Y:S01]  /*4690*/  LDCU UR4, c[0x0][0xb30] ;  /* 0x00016600ff0477ac */ /* 0x000ea20008000800 */
[----:B------:R-:W-:Y:S01]  /*46a0*/  UMOV UR21, 0x400 ;  /* 0x0000040000157882 */ /* 0x000fe20000000000 */
[----:B-1----:R-:W-:-:S02]  /*46b0*/  UIMAD.WIDE.U32 UR6, UR31, UR44, URZ ;  /* 0x0000002c1f0672a5 */ /* 0x002fc4000f8e00ff */
[----:B---3--:R-:W-:Y:S02]  /*46c0*/  UIMAD.WIDE.U32 UR8, UR30, UR47, URZ ;  /* 0x0000002f1e0872a5 */ /* 0x008fe4000f8e00ff */
[----:B------:R-:W-:Y:S02]  /*46d0*/  ULEA UR21, UR52, UR21, 0x18 ;  /* 0x0000001534157291 */ /* 0x000fe4000f8ec0ff */
[----:B------:R-:W-:Y:S02]  /*46e0*/  UPLOP3.LUT UP3, UPT, UPT, UPT, UPT, 0x40, 0x4 ;  /* 0x000000000004789c */ /* 0x000fe40003f6e870 */
[----:B------:R-:W-:Y:S01]  /*46f0*/  UIADD3 UR37, UPT, UPT, UR21, 0x58, URZ ;  /* 0x0000005815257890 */ /* 0x000fe2000fffe0ff */
[----:B------:R-:W-:Y:S01]  /*4700*/  UMOV UR6, UR7 ;  /* 0x0000000700067c82 */ /* 0x000fe20008000000 */
[----:B------:R-:W-:Y:S01]  /*4710*/  UMOV UR38, UR9 ;  /* 0x0000000900267c82 */ /* 0x000fe20008000000 */
[----:B------:R-:W-:Y:S02]  /*4720*/  UISETP.GE.AND UP0, UPT, UR42, 0x1, UPT ;  /* 0x000000012a00788c */ /* 0x000fe4000bf06270 */
[----:B------:R-:W-:Y:S01]  /*4730*/  UISETP.NE.AND UP4, UPT, UR42, 0x1, UPT ;  /* 0x000000012a00788c */ /* 0x000fe2000bf85270 */
[----:B------:R-:W1:Y:S01]  /*4740*/  LDCU.64 UR22, c[0x0][0xb28] ;  /* 0x00016500ff1677ac */ /* 0x000e620008000a00 */
[----:B------:R-:W-:-:S02]  /*4750*/  UISETP.NE.AND UP6, UPT, UR15, 0x1, UPT ;  /* 0x000000010f00788c */ /* 0x000fc4000bfc5270 */
[----:B------:R-:W-:Y:S02]  /*4760*/  UISETP.NE.AND UP5, UPT, UR46, 0x1, UPT ;  /* 0x000000012e00788c */ /* 0x000fe4000bfa5270 */
[----:B------:R-:W-:Y:S02]  /*4770*/  UIADD3 UR33, UPT, UPT, UR21, 0x40, URZ ;  /* 0x0000004015217890 */ /* 0x000fe4000fffe0ff */
[----:B------:R-:W-:Y:S02]  /*4780*/  UIADD3 UR25, UPT, UPT, UR21, 0x48, URZ ;  /* 0x0000004815197890 */ /* 0x000fe4000fffe0ff */
[----:B------:R-:W-:Y:S02]  /*4790*/  UIADD3 UR17, UPT, UPT, UR21, 0x50, URZ ;  /* 0x0000005015117890 */ /* 0x000fe4000fffe0ff */
[----:B------:R-:W-:Y:S02]  /*47a0*/  UPRMT UR37, UR52, 0x654, UR37 ;  /* 0x0000065434257896 */ /* 0x000fe40008000025 */
[----:B------:R-:W-:-:S02]  /*47b0*/  USHF.R.U32.HI UR39, URZ, UR45, UR6 ;  /* 0x0000002dff277299 */ /* 0x000fc40008011606 */
[----:B--2---:R-:W-:Y:S02]  /*47c0*/  USHF.R.U32.HI UR38, URZ, UR41, UR38 ;  /* 0x00000029ff267299 */ /* 0x004fe40008011626 */
[----:B------:R-:W-:-:S11]  /*47d0*/  UISETP.NE.AND UP2, UPT, UR4, 0x1, UPT ;  /* 0x000000010400788c */ /* 0x000fd6000bf45270 */
.L_x_89:
[C---:B------:R-:W-:Y:S02]  /*47e0*/  LEA R12, R14.reuse, UR21, 0x3 ;  /* 0x000000150e0c7c11 */ /* 0x040fe4000f8e18ff */
[----:B------:R-:W-:Y:S02]  /*47f0*/  SHF.L.U32 R9, R13, 0x1f, RZ ;  /* 0x0000001f0d097819 */ /* 0x000fe400000006ff */
[----:B------:R-:W-:Y:S02]  /*4800*/  LEA R10, R14, UR21, 0x4 ;  /* 0x000000150e0a7c11 */ /* 0x000fe4000f8e20ff */
[----:B--2---:R-:W2:Y:S02]  /*4810*/  SYNCS.PHASECHK.TRANS64.TRYWAIT P0, [R12+URZ+0x90], R9 ;  /* 0x000090090c0075a7 */ /* 0x004ea400080011ff */
[----:B--2---:R-:W-:Y:S05]  /*4820*/  @!P0 BRA `(.L_x_79) ;  /* 0x0000004c00d08947 */ /* 0x004fea0003800000 */
.L_x_169:
[----:B--2---:R-:W2:Y:S01]  /*4830*/  LDS.128 R8, [R10+0x120] ;  /* 0x000120000a087984 */ /* 0x004ea20000000c00 */
[----:B------:R-:W-:Y:S01]  /*4840*/  UISETP.GE.AND UP0, UPT, UR42, 0x1, UPT ;  /* 0x000000012a00788c */ /* 0x000fe2000bf06270 */
[----:B------:R-:W-:Y:S01]  /*4850*/  @!PT LDS RZ, [RZ] ;  /* 0x00000000fffff984 */ /* 0x000fe20000000800 */
[----:B------:R-:W-:Y:S01]  /*4860*/  @!PT LDS RZ, [RZ] ;  /* 0x00000000fffff984 */ /* 0x000fe20000000800 */
[----:B------:R-:W-:Y:S01]  /*4870*/  @!PT LDS RZ, [RZ] ;  /* 0x00000000fffff984 */ /* 0x000fe20000000800 */
[----:B------:R-:W-:Y:S01]  /*4880*/  @!PT LDS RZ, [RZ] ;  /* 0x00000000fffff984 */ /* 0x000fe20000000800 */
[----:B------:R3:W-:Y:S06]  /*4890*/  MEMBAR.ALL.CTA ;  /* 0x0000000000007992 */ /* 0x0007ec0000008000 */
[----:B---3--:R-:W3:Y:S01]  /*48a0*/  FENCE.VIEW.ASYNC.S ;  /* 0x00000000000073c6 */ /* 0x008ee20000000000 */
[----:B--2---:R-:W-:Y:S11]  /*48b0*/  LOP3.LUT P0, RZ, R10, 0x1, RZ, 0xc0, !PT ;  /* 0x000000010aff7812 */ /* 0x004ff6000780c0ff */
[----:B------:R-:W-:Y:S02]  /*48c0*/  @!UPT UIADD3 URZ, UPT, UPT, URZ, URZ, URZ ;  /* 0x000000fffffff290 */ /* 0x000fe4000fffe0ff */
[----:B---3--:R-:W-:Y:S01]  /*48d0*/  VOTEU.ANY UP1, P0 ;  /* 0x0000000000ff7886 */ /* 0x008fe20000020100 */
[----:B------:R-:W-:Y:S11]  /*48e0*/  PLOP3.LUT P0, PT, PT, PT, UP1, 0x80, 0x8 ;  /* 0x000000000008781c */ /* 0x000ff60003f0f018 */
[----:B------:R-:W-:Y:S02]  /*48f0*/  @!UPT UIADD3 URZ, UPT, UPT, URZ, URZ, URZ ;  /* 0x000000fffffff290 */ /* 0x000fe4000fffe0ff */
[----:B------:R-:W-:Y:S02]  /*4900*/  @P0 SHF.R.U32.HI R0, RZ, 0x10, R9 ;  /* 0x00000010ff000819 */ /* 0x000fe40000011609 */
[----:B------:R-:W-:Y:S02]  /*4910*/  @P0 MOV R6, R8 ;  /* 0x0000000800060202 */ /* 0x000fe40000000f00 */
[----:B------:R-:W-:Y:S01]  /*4920*/  @P0 R2UR UR4, R0 ;  /* 0x00000000000402ca */ /* 0x000fe200000e0000 */
[----:B------:R-:W-:Y:S01]  /*4930*/  VIADD R0, R12, 0xa0 ;  /* 0x000000a00c007836 */ /* 0x000fe20000000000 */
[----:B------:R-:W-:Y:S02]  /*4940*/  @P0 LOP3.LUT R8, R9, 0xffff, RZ, 0xc0, !PT ;  /* 0x0000ffff09080812 */ /* 0x000fe400078ec0ff */
[----:B------:R-:W-:Y:S02]  /*4950*/  @P0 R2UR UR6, R6 ;  /* 0x00000000060602ca */ /* 0x000fe400000e0000 */
[----:B------:R-:W-:Y:S02]  /*4960*/  PRMT R0, RZ, 0x654, R0 ;  /* 0x00000654ff007816 */ /* 0x000fe40000000000 */
[----:B------:R-:W-:Y:S02]  /*4970*/  @P0 R2UR UR5, R8 ;  /* 0x00000000080502ca */ /* 0x000fe400000e0000 */
[----:B------:R2:W-:Y:S03]  /*4980*/  SYNCS.ARRIVE.TRANS64.RED.A1T0 RZ, [R0+URZ], RZ ;  /* 0x000000ff00ff79a7 */ /* 0x0005e600081004ff */
[----:B------:R-:W-:Y:S04]  /*4990*/  @UP1 UMOV UR29, UR4 ;  /* 0x00000004001d1c82 */ /* 0x000fe80008000000 */
[----:B------:R-:W-:Y:S04]  /*49a0*/  @UP1 UMOV UR14, UR6 ;  /* 0x00000006000e1c82 */ /* 0x000fe80008000000 */
[----:B------:R-:W-:Y:S01]  /*49b0*/  @UP1 UMOV UR13, UR5 ;  /* 0x00000005000d1c82 */ /* 0x000fe20008000000 */
[----:B------:R-:W-:Y:S05]  /*49c0*/  BRA.U !UP0, `(.L_x_80) ;  /* 0x0000000108a47547 */ /* 0x000fea000b800000 */
[----:B------:R-:W-:Y:S02]  /*49d0*/  UIMAD.WIDE.U32 UR18, UR13, UR47, URZ ;  /* 0x0000002f0d1272a5 */ /* 0x000fe4000f8e00ff */
[----:B------:R-:W-:Y:S02]  /*49e0*/  UIMAD.WIDE.U32 UR26, UR14, UR44, URZ ;  /* 0x0000002c0e1a72a5 */ /* 0x000fe4000f8e00ff */
[----:B------:R-:W-:Y:S02]  /*49f0*/  USEL UR4, UR30, UR38, !UP5 ;  /* 0x000000261e047287 */ /* 0x000fe4000e800000 */
[----:B------:R-:W-:Y:S02]  /*4a00*/  USEL UR7, UR31, UR39, !UP6 ;  /* 0x000000271f077287 */ /* 0x000fe4000f000000 */
[----:B-1----:R-:W-:Y:S02]  /*4a10*/  UIMAD.WIDE.U32 UR8, UR4, UR22, URZ ;  /* 0x00000016040872a5 */ /* 0x002fe4000f8e00ff */
[----:B------:R-:W-:Y:S01]  /*4a20*/  UIMAD.WIDE.U32 UR10, UR7, UR22, URZ ;  /* 0x00000016070a72a5 */ /* 0x000fe2000f8e00ff */
[----:B------:R-:W-:Y:S02]  /*4a30*/  UMOV UR5, UR19 ;  /* 0x0000001300057c82 */ /* 0x000fe40008000000 */
[----:B------:R-:W-:Y:S03]  /*4a40*/  USHF.R.U32.HI UR6, URZ, UR41, UR5 ;  /* 0x00000029ff067299 */ /* 0x000fe60008011605 */
[----:B------:R-:W-:Y:S01]  /*4a50*/  UMOV UR5, UR27 ;  /* 0x0000001b00057c82 */ /* 0x000fe20008000000 */
[----:B------:R-:W-:Y:S02]  /*4a60*/  USEL UR6, UR13, UR6, !UP5 ;  /* 0x000000060d067287 */ /* 0x000fe4000e800000 */
[----:B------:R-:W-:Y:S03]  /*4a70*/  USHF.R.U32.HI UR12, URZ, UR45, UR5 ;  /* 0x0000002dff0c7299 */ /* 0x000fe60008011605 */
[----:B------:R-:W-:Y:S02]  /*4a80*/  UMOV UR5, UR9 ;  /* 0x0000000900057c82 */ /* 0x000fe40008000000 */
[----:B------:R-:W-:Y:S03]  /*4a90*/  @UP4 USHF.R.U32.HI UR4, URZ, UR23, UR5 ;  /* 0x00000017ff044299 */ /* 0x000fe60008011605 */
[----:B------:R-:W-:Y:S01]  /*4aa0*/  UMOV UR5, UR11 ;  /* 0x0000000b00057c82 */ /* 0x000fe20008000000 */
[----:B------:R-:W-:Y:S02]  /*4ab0*/  UIMAD UR4, UR42, UR4, URZ ;  /* 0x000000042a0472a4 */ /* 0x000fe4000f8e02ff */
[----:B------:R-:W-:Y:S02]  /*4ac0*/  @UP4 USHF.R.U32.HI UR7, URZ, UR23, UR5 ;  /* 0x00000017ff074299 */ /* 0x000fe40008011605 */
[----:B------:R-:W-:Y:S02]  /*4ad0*/  UIMAD.WIDE.U32 UR10, UR6, UR22, URZ ;  /* 0x00000016060a72a5 */ /* 0x000fe4000f8e00ff */
[----:B------:R-:W-:Y:S02]  /*4ae0*/  USEL UR5, UR14, UR12, !UP6 ;  /* 0x0000000c0e057287 */ /* 0x000fe4000f000000 */
[----:B------:R-:W-:Y:S02]  /*4af0*/  UIMAD UR8, UR42, UR7, URZ ;  /* 0x000000072a0872a4 */ /* 0x000fe4000f8e02ff */
[----:B------:R-:W-:Y:S03]  /*4b00*/  UISETP.GE.AND UP0, UPT, UR6, UR4, UPT ;  /* 0x000000040600728c */ /* 0x000fe6000bf06270 */
[----:B------:R-:W-:Y:S01]  /*4b10*/  UMOV UR4, UR11 ;  /* 0x0000000b00047c82 */ /* 0x000fe20008000000 */
[----:B------:R-:W-:Y:S02]  /*4b20*/  UISETP.GE.OR UP0, UPT, UR5, UR8, UP0 ;  /* 0x000000080500728c */ /* 0x000fe40008706670 */
[----:B------:R-:W-:Y:S02]  /*4b30*/  USHF.R.U32.HI UR4, URZ, UR23, UR4 ;  /* 0x00000017ff047299 */ /* 0x000fe40008011604 */
[----:B------:R-:W-:Y:S02]  /*4b40*/  UIMAD.WIDE.U32 UR8, UR5, UR22, URZ ;  /* 0x00000016050872a5 */ /* 0x000fe4000f8e00ff */
[----:B------:R-:W-:Y:S04]  /*4b50*/  USEL UR10, UR6, UR4, !UP4 ;  /* 0x00000004060a7287 */ /* 0x000fe8000e000000 */
[----:B------:R-:W-:Y:S01]  /*4b60*/  UIADD3 UR11, UPT, UPT, -UR10, URZ, URZ ;  /* 0x000000ff0a0b7290 */ /* 0x000fe2000fffe1ff */
[----:B------:R-:W-:Y:S02]  /*4b70*/  @!UP0 UMOV UR4, UR9 ;  /* 0x0000000900048c82 */ /* 0x000fe40008000000 */
[----:B------:R-:W-:Y:S02]  /*4b80*/  @!UP0 USHF.R.U32.HI UR4, URZ, UR23, UR4 ;  /* 0x00000017ff048299 */ /* 0x000fe40008011604 */
[----:B------:R-:W-:Y:S02]  /*4b90*/  UIMAD UR8, UR42, UR11, UR6 ;  /* 0x0000000b2a0872a4 */ /* 0x000fe4000f8e0206 */
[----:B------:R-:W-:Y:S04]  /*4ba0*/  @!UP0 USEL UR4, UR5, UR4, !UP4 ;  /* 0x0000000405048287 */ /* 0x000fe8000e000000 */
[----:B------:R-:W-:Y:S02]  /*4bb0*/  @!UP0 UIMAD UR8, UR7, UR8, UR4 ;  /* 0x00000008070882a4 */ /* 0x000fe4000f8e0204 */
[----:B------:R-:W-:Y:S02]  /*4bc0*/  @!UP0 UIADD3 UR9, UPT, UPT, UR10, -UR4, URZ ;  /* 0x800000040a098290 */ /* 0x000fe4000fffe0ff */
[----:B------:R-:W-:Y:S02]  /*4bd0*/  UIADD3 UR4, UPT, UPT, -UR5, URZ, URZ ;  /* 0x000000ff05047290 */ /* 0x000fe4000fffe1ff */
[----:B------:R-:W-:Y:S02]  /*4be0*/  UIADD3 UR7, UPT, UPT, -UR6, URZ, URZ ;  /* 0x000000ff06077290 */ /* 0x000fe4000fffe1ff */
[----:B------:R-:W-:Y:S02]  /*4bf0*/  @!UP0 UIMAD UR6, UR9, UR42, UR5 ;  /* 0x0000002a090682a4 */ /* 0x000fe4000f8e0205 */
[----:B------:R-:W-:Y:S02]  /*4c00*/  UIMAD UR14, UR15, UR4, UR14 ;  /* 0x000000040f0e72a4 */ /* 0x000fe4000f8e020e */
[----:B------:R-:W-:Y:S01]  /*4c10*/  UIMAD UR13, UR46, UR7, UR13 ;  /* 0x000000072e0d72a4 */ /* 0x000fe2000f8e020d */
[----:B------:R-:W-:Y:S02]  /*4c20*/  @!UP0 UMOV UR5, UR8 ;  /* 0x0000000800058c82 */ /* 0x000fe40008000000 */
[----:B------:R-:W-:Y:S02]  /*4c30*/  UIMAD UR14, UR5, UR15, UR14 ;  /* 0x0000000f050e72a4 */ /* 0x000fe4000f8e020e */
[----:B------:R-:W-:Y:S11]  /*4c40*/  UIMAD UR13, UR6, UR46, UR13 ;  /* 0x0000002e060d72a4 */ /* 0x000ff6000f8e020d */
[----:B------:R-:W-:Y:S01]  /*4c50*/  @!UPT UIADD3 URZ, UPT, UPT, URZ, URZ, URZ ;  /* 0x000000fffffff290 */ /* 0x000fe2000fffe0ff */
.L_x_80:
[----:B------:R-:W3:Y:S01]  /*4c60*/  @!UP2 LDCU.128 UR8, c[0x0][0xb10] ;  /* 0x00016200ff08a7ac */ /* 0x000ee20008000c00 */
[C---:B----4-:R-:W-:Y:S02]  /*4c70*/  ISETP.NE.U32.AND P1, PT, R4.reuse, RZ, PT ;  /* 0x000000ff0400720c */ /* 0x050fe40003f25070 */
[----:B------:R-:W-:Y:S02]  /*4c80*/  ISETP.NE.U32.AND P0, PT, R4, RZ, PT ;  /* 0x000000ff0400720c */ /* 0x000fe40003f05070 */
[C---:B------:R-:W-:Y:S02]  /*4c90*/  ISETP.NE.AND.EX P1, PT, R5.reuse, RZ, PT, P1 ;  /* 0x000000ff0500720c */ /* 0x040fe40003f25310 */
[----:B------:R-:W-:Y:S01]  /*4ca0*/  ISETP.NE.AND.EX P0, PT, R5, RZ, PT, P0 ;  /* 0x000000ff0500720c */ /* 0x000fe20003f05300 */
[----:B------:R-:W4:Y:S01]  /*4cb0*/  @!UP2 LDCU UR5, c[0x0][0xb0c] ;  /* 0x00016180ff05a7ac */ /* 0x000f220008000800 */
[----:B------:R-:W-:Y:S01]  /*4cc0*/  SHF.L.U32 R9, R15, 0x1f, RZ ;  /* 0x0000001f0f097819 */ /* 0x000fe200000006ff */
[----:B------:R-:W-:Y:S02]  /*4cd0*/  USHF.L.U32 UR35, UR16, 0x6, URZ ;  /* 0x0000000610237899 */ /* 0x000fe400080006ff */
[----:B------:R-:W-:Y:S02]  /*4ce0*/  USHF.L.U32 UR34, UR20, 0x7, URZ ;  /* 0x0000000714227899 */ /* 0x000fe400080006ff */
[----:B---3--:R-:W-:Y:S07]  /*4cf0*/  UIMAD.WIDE.U32 UR6, UR14, UR8, URZ ;  /* 0x000000080e0672a5 */ /* 0x008fee000f8e00ff */
[----:B------:R-:W-:Y:S01]  /*4d00*/  @!UP2 UMOV UR4, UR7 ;  /* 0x000000070004ac82 */ /* 0x000fe20008000000 */
[----:B----4-:R-:W-:Y:S02]  /*4d10*/  @!UP2 UISETP.NE.AND UP0, UPT, UR5, 0x1, UPT ;  /* 0x000000010500a88c */ /* 0x010fe4000bf05270 */
[----:B------:R-:W-:Y:S02]  /*4d20*/  @!UP2 USHF.R.U32.HI UR4, URZ, UR9, UR4 ;  /* 0x00000009ff04a299 */ /* 0x000fe40008011604 */
[----:B------:R-:W-:Y:S02]  /*4d30*/  UIMAD.WIDE.U32 UR6, UR13, UR11, URZ ;  /* 0x0000000b0d0672a5 */ /* 0x000fe4000f8e00ff */
[----:B------:R-:W-:Y:S02]  /*4d40*/  @!UP2 USEL UR8, UR14, UR4, !UP0 ;  /* 0x000000040e08a287 */ /* 0x000fe4000c000000 */
[----:B------:R-:W-:Y:S03]  /*4d50*/  @!UP2 UISETP.NE.AND UP0, UPT, UR10, 0x1, UPT ;  /* 0x000000010a00a88c */ /* 0x000fe6000bf05270 */
[----:B------:R-:W-:Y:S02]  /*4d60*/  @!UP2 UMOV UR6, UR7 ;  /* 0x000000070006ac82 */ /* 0x000fe40008000000 */
[----:B------:R-:W3:Y:S02]  /*4d70*/  @!UP2 LDCU UR4, c[0x0][0xb20] ;  /* 0x00016400ff04a7ac */ /* 0x000ee40008000800 */
[----:B---3--:R-:W-:Y:S04]  /*4d80*/  @!UP2 USHF.R.U32.HI UR6, URZ, UR4, UR6 ;  /* 0x00000004ff06a299 */ /* 0x008fe80008011606 */
[----:B------:R-:W-:Y:S04]  /*4d90*/  @!UP2 USEL UR6, UR13, UR6, !UP0 ;  /* 0x000000060d06a287 */ /* 0x000fe8000c000000 */
[----:B------:R-:W-:Y:S02]  /*4da0*/  @!UP2 UIADD3 UR4, UPT, UPT, -UR8, UR6, URZ ;  /* 0x000000060804a290 */ /* 0x000fe4000fffe1ff */
[----:B------:R-:W-:Y:S02]  /*4db0*/  @!UP2 UIADD3 UR6, UPT, UPT, UR8, -UR6, URZ ;  /* 0x800000060806a290 */ /* 0x000fe4000fffe0ff */
[----:B------:R-:W-:Y:S02]  /*4dc0*/  @!UP2 UIMAD UR14, UR4, UR5, UR14 ;  /* 0x00000005040ea2a4 */ /* 0x000fe4000f8e020e */
[----:B------:R-:W-:Y:S01]  /*4dd0*/  @!UP2 UIMAD UR13, UR6, UR10, UR13 ;  /* 0x0000000a060da2a4 */ /* 0x000fe2000f8e020d */
[----:B------:R-:W-:Y:S11]  /*4de0*/  BRA.U UP3, `(.L_x_81) ;  /* 0x0000000103107547 */ /* 0x000ff6000b800000 */
[----:B--2---:R-:W-:Y:S04]  /*4df0*/  MOV R0, UR40 ;  /* 0x0000002800007c02 */ /* 0x004fe80008000f00 */
[----:B------:R-:W-:Y:S04]  /*4e00*/  SHF.L.U32 R11, R0, 0x1f, RZ ;  /* 0x0000001f000b7819 */ /* 0x000fe800000006ff */
[----:B------:R-:W2:Y:S02]  /*4e10*/  SYNCS.PHASECHK.TRANS64.TRYWAIT P2, [UR21+0x88], R11 ;  /* 0x0000880bff0075a7 */ /* 0x000ea40008041115 */
[----:B--2---:R-:W-:Y:S05]  /*4e20*/  @!P2 BRA `(.L_x_82) ;  /* 0x000000480064a947 */ /* 0x004fea0003800000 */
.L_x_81:
[----:B------:R-:W-:Y:S05]  /*4e30*/  @!P1 BRA `(.L_x_83) ;  /* 0x0000000000309947 */ /* 0x000fea0003800000 */
[----:B------:R-:W-:Y:S01]  /*4e40*/  ISETP.NE.U32.AND P1, PT, R2, RZ, PT ;  /* 0x000000ff0200720c */ /* 0x000fe20003f25070 */
[----:B------:R-:W3:Y:S01]  /*4e50*/  LDCU.64 UR4, c[0x0][0x358] ;  /* 0x00006b00ff0477ac */ /* 0x000ee20008000a00 */
[----:B------:R-:W-:Y:S02]  /*4e60*/  IMAD.MOV.U32 R61, RZ, RZ, 0x1 ;  /* 0x00000001ff3d7424 */ /* 0x000fe400078e00ff */
[----:B------:R-:W-:Y:S11]  /*4e70*/  ISETP.NE.AND.EX P1, PT, R3, RZ, PT, P1 ;  /* 0x000000ff0300720c */ /* 0x000ff60003f25310 */
[----:B------:R-:W-:Y:S02]  /*4e80*/  @!UPT UIADD3 URZ, UPT, UPT, URZ, URZ, URZ ;  /* 0x000000fffffff290 */ /* 0x000fe4000fffe0ff */
[----:B--2---:R-:W2:Y:S01]  /*4e90*/  @P1 LDC.64 R10, c[0x0][0x888] ;  /* 0x00022200ff0a1b82 */ /* 0x004ea20000000a00 */
[----:B------:R-:W-:Y:S04]  /*4ea0*/  @P1 IMAD R0, R4, UR36, RZ ;  /* 0x0000002404001c24 */ /* 0x000fe8000f8e02ff */
[----:B--2---:R-:W-:Y:S04]  /*4eb0*/  @P1 IMAD.WIDE R10, R0, 0x4, R10 ;  /* 0x00000004000a1825 */ /* 0x004fe800078e020a */
[----:B------:R-:W-:Y:S01]  /*4ec0*/  HFMA2 R0, -RZ, RZ, 0, 5.9604644775390625e-08 ;  /* 0x00000001ff007431 */ /* 0x000fe200000001ff */
[----:B---3-5:R3:W5:Y:S04]  /*4ed0*/  @P1 LDG.E R27, desc[UR4][R10.64] ;  /* 0x000000040a1b1981 */ /* 0x028768000c1e1900 */
[----:B------:R-:W-:Y:S01]  /*4ee0*/  @!P1 PRMT R61, R0, 0x7610, R61 ;  /* 0x00007610003d9816 */ /* 0x000fe2000000003d */
[----:B---3--:R-:W4:Y:S06]  /*4ef0*/  @!P1 LDC R27, c[0x0][0x880] ;  /* 0x00022000ff1b9b82 */ /* 0x008f2c0000000800 */
.L_x_83:
[----:B----45:R-:W-:Y:S01]  /*4f00*/  @!P0 FSETP.EQ.AND P1, PT, R27, RZ, PT ;  /* 0x000000ff1b00820b */ /* 0x030fe20003f22000 */
[----:B------:R-:W-:Y:S01]  /*4f10*/  @!UPT UIADD3 URZ, UPT, UPT, URZ, URZ, URZ ;  /* 0x000000fffffff290 */ /* 0x000fe2000fffe0ff */
[----:B------:R-:W-:Y:S11]  /*4f20*/  @!P0 BRA `(.L_x_84) ;  /* 0x0000000000188947 */ /* 0x000ff60003800000 */
[----:B------:R-:W-:Y:S02]  /*4f30*/  LOP3.LUT P0, RZ, R61, 0xff, RZ, 0xc0, !PT ;  /* 0x000000ff3dff7812 */ /* 0x000fe4000780c0ff */
[----:B------:R-:W-:Y:S04]  /*4f40*/  ISETP.NE.U32.AND P1, PT, R2, RZ, PT ;  /* 0x000000ff0200720c */ /* 0x000fe80003f25070 */
[----:B------:R-:W-:Y:S04]  /*4f50*/  ISETP.NE.AND.EX P1, PT, R3, RZ, PT, P1 ;  /* 0x000000ff0300720c */ /* 0x000fe80003f25310 */
[----:B------:R-:W-:Y:S03]  /*4f60*/  PLOP3.LUT P1, PT, P1, PT, PT, 0x8, 0x80 ;  /* 0x000000000080781c */ /* 0x000fe60000f2e170 */
[----:B------:R-:W-:Y:S11]  /*4f70*/  @P0 FSETP.EQ.AND P1, PT, R27, RZ, PT ;  /* 0x000000ff1b00020b */ /* 0x000ff60003f22000 */
[----:B------:R-:W-:Y:S02]  /*4f80*/  @!UPT UIADD3 URZ, UPT, UPT, URZ, URZ, URZ ;  /* 0x000000fffffff290 */ /* 0x000fe4000fffe0ff */
.L_x_84:
[----:B------:R-:W3:Y:S01]  /*4f90*/  SYNCS.PHASECHK.TRANS64.TRYWAIT P2, [UR21+0x60], R9 ;  /* 0x00006009ff0075a7 */ /* 0x000ee20008041115 */
[----:B------:R-:W-:Y:S04]  /*4fa0*/  ELECT P0, URZ, PT ;  /* 0x0000000000ff782f */ /* 0x000fe80003800000 */
[----:B------:R-:W-:Y:S11]  /*4fb0*/  PLOP3.LUT P1, PT, P1, P0, PT, 0xf2, 0x2f ;  /* 0x00000000002f781c */ /* 0x000ff60000f21e72 */
[----:B------:R-:W-:Y:S02]  /*4fc0*/  @!UPT UIADD3 URZ, UPT, UPT, URZ, URZ, URZ ;  /* 0x000000fffffff290 */ /* 0x000fe4000fffe0ff */
[----:B------:R-:W-:Y:S05]  /*4fd0*/  @!P1 IADD3 R8, P0, PT, R16, 0x580, RZ ;  /* 0x0000058010089810 */ /* 0x000fea0007f1e0ff */
[----:B------:R-:W-:Y:S01]  /*4fe0*/  @!P1 IMAD.X R6, RZ, RZ, R17, P0 ;  /* 0x000000ffff069224 */ /* 0x000fe200000e0611 */
[----:B---3--:R-:W-:Y:S07]  /*4ff0*/  @!P2 BRA `(.L_x_85) ;  /* 0x000000480008a947 */ /* 0x008fee0003800000 */
.L_x_172:
[----:B------:R-:W-:Y:S01]  /*5000*/  @!P1 R2UR UR5, R8 ;  /* 0x00000000080592ca */ /* 0x000fe200000e0000 */
[----:B------:R-:W-:Y:S01]  /*5010*/  VOTEU.ALL UP0, P1 ;  /* 0x0000000000ff7886 */ /* 0x000fe20000800000 */
[----:B------:R-:W-:Y:S01]  /*5020*/  @!P1 R2UR UR4, R6 ;  /* 0x00000000060492ca */ /* 0x000fe200000e0000 */
[----:B--2---:R-:W-:Y:S01]  /*5030*/  @!P1 IMAD.MOV.U32 R0, RZ, RZ, 0x2000 ;  /* 0x00002000ff009424 */ /* 0x004fe200078e00ff */
[----:B------:R-:W-:Y:S01]  /*5040*/  UMOV UR8, 0x0 ;  /* 0x0000000000087882 */ /* 0x000fe20000000000 */
[----:B------:R-:W-:Y:S01]  /*5050*/  UMOV UR9, 0x10000000 ;  /* 0x1000000000097882 */ /* 0x000fe20000000000 */
[----:B------:R-:W-:Y:S01]  /*5060*/  @!UP0 UIADD3 UR32, UPT, UPT, UR21, 0x400, URZ ;  /* 0x0000040015208890 */ /* 0x000fe2000fffe0ff */
[----:B------:R-:W-:Y:S01]  /*5070*/  @!P1 IADD3 R8, P0, PT, R16, 0x580, RZ ;  /* 0x0000058010089810 */ /* 0x000fe20007f1e0ff */
[----:B------:R-:W-:Y:S01]  /*5080*/  VOTEU.ALL UP0, P1 ;  /* 0x0000000000ff7886 */ /* 0x000fe20000800000 */
[----:B------:R-:W-:Y:S03]  /*5090*/  UPRMT UR6, UR52, 0x654, UR33 ;  /* 0x0000065434067896 */ /* 0x000fe60008000021 */
[----:B------:R-:W-:Y:S02]  /*50a0*/  @!P1 IMAD.X R6, RZ, RZ, R17, P0 ;  /* 0x000000ffff069224 */ /* 0x000fe400000e0611 */
[----:B------:R-:W-:Y:S02]  /*50b0*/  IMAD.U32 R10, RZ, RZ, UR5 ;  /* 0x00000005ff0a7e24 */ /* 0x000fe4000f8e00ff */
[----:B------:R-:W-:Y:S03]  /*50c0*/  IMAD.U32 R11, RZ, RZ, UR4 ;  /* 0x00000004ff0b7e24 */ /* 0x000fe6000f8e00ff */
[----:B------:R-:W-:Y:S02]  /*50d0*/  @!P1 R2UR UR4, R10 ;  /* 0x000000000a0492ca */ /* 0x000fe400000e0000 */
[----:B------:R-:W-:Y:S11]  /*50e0*/  @!P1 R2UR UR5, R11 ;  /* 0x000000000b0592ca */ /* 0x000ff600000e0000 */
[----:B------:R-:W-:Y:S02]  /*50f0*/  @!UPT UIADD3 URZ, UPT, UPT, URZ, URZ, URZ ;  /* 0x000000fffffff290 */ /* 0x000fe4000fffe0ff */
[----:B------:R2:W-:Y:S01]  /*5100*/  @!UP0 UTMALDG.3D [UR32], [UR4], desc[UR8] ;  /* 0x00000820040085b4 */ /* 0x0005e20008011000 */
[----:B------:R2:W-:Y:S01]  /*5110*/  @!P1 SYNCS.ARRIVE.TRANS64.RED.A0TR RZ, [UR21+0x40], R0 ;  /* 0x00004000ffff99a7 */ /* 0x0005e20008300415 */
[----:B------:R-:W-:Y:S01]  /*5120*/  SYNCS.ARRIVE.TRANS64.RED.A1T0 RZ, [UR6], RZ ;  /* 0x000000ffffff79a7 */ /* 0x000fe20008100406 */
[----:B------:R-:W3:Y:S02]  /*5130*/  SYNCS.PHASECHK.TRANS64.TRYWAIT P2, [UR21+0x68], R9 ;  /* 0x00006809ff0075a7 */ /* 0x000ee40008041115 */
[----:B--23--:R-:W-:Y:S05]  /*5140*/  @!P2 BRA `(.L_x_86) ;  /* 0x0000004400cca947 */ /* 0x00cfea0003800000 */
.L_x_174:
        /* <DEDUP_REMOVED lines=8> */
[----:B------:R-:W-:Y:S01]  /*51d0*/  @!UP0 UIADD3 UR24, UPT, UPT, UR21, 0x2400, URZ ;  /* 0x0000240015188890 */ /* 0x000fe2000fffe0ff */
[----:B------:R-:W-:Y:S01]  /*51e0*/  VOTEU.ALL UP0, P1 ;  /* 0x0000000000ff7886 */ /* 0x000fe20000800000 */
[----:B------:R-:W-:Y:S01]  /*51f0*/  UMOV UR27, UR35 ;  /* 0x00000023001b7c82 */ /* 0x000fe20008000000 */
[----:B------:R-:W-:Y:S02]  /*5200*/  UMOV UR28, UR36 ;  /* 0x00000024001c7c82 */ /* 0x000fe40008000000 */
[----:B------:R-:W-:Y:S01]  /*5210*/  IMAD.U32 R10, RZ, RZ, UR5 ;  /* 0x00000005ff0a7e24 */ /* 0x000fe2000f8e00ff */
[----:B------:R-:W-:Y:S01]  /*5220*/  UPRMT UR6, UR52, 0x654, UR25 ;  /* 0x0000065434067896 */ /* 0x000fe20008000019 */
[----:B------:R-:W-:Y:S02]  /*5230*/  IMAD.U32 R11, RZ, RZ, UR4 ;  /* 0x00000004ff0b7e24 */ /* 0x000fe4000f8e00ff */
[----:B------:R-:W-:Y:S01]  /*5240*/  @!P1 IMAD.X R6, RZ, RZ, R17, P0 ;  /* 0x000000ffff069224 */ /* 0x000fe200000e0611 */
        /* <DEDUP_REMOVED lines=8> */
.L_x_176:
[----:B------:R-:W-:Y:S01]  /*52d0*/  @!P1 R2UR UR5, R8 ;  /* 0x00000000080592ca */ /* 0x000fe200000e0000 */
[----:B------:R-:W-:Y:S01]  /*52e0*/  VOTEU.ALL UP0, P1 ;  /* 0x0000000000ff7886 */ /* 0x000fe20000800000 */
[----:B------:R-:W-:Y:S01]  /*52f0*/  @!P1 R2UR UR4, R6 ;  /* 0x00000000060492ca */ /* 0x000fe200000e0000 */
[----:B--2---:R-:W-:Y:S01]  /*5300*/  @!P1 IMAD.MOV.U32 R0, RZ, RZ, 0x2000 ;  /* 0x00002000ff009424 */ /* 0x004fe200078e00ff */
[----:B------:R-:W-:Y:S01]  /*5310*/  UMOV UR8, 0x0 ;  /* 0x0000000000087882 */ /* 0x000fe20000000000 */
[----:B------:R-:W-:Y:S01]  /*5320*/  UMOV UR9, 0x10000000 ;  /* 0x1000000000097882 */ /* 0x000fe20000000000 */
[----:B------:R-:W-:Y:S01]  /*5330*/  @!UP0 UIADD3 UR18, UPT, UPT, UR34, 0x40, URZ ;  /* 0x0000004022128890 */ /* 0x000fe2000fffe0ff */
[----:B------:R-:W-:Y:S01]  /*5340*/  VIADD R14, R14, 0x1 ;  /* 0x000000010e0e7836 */ /* 0x000fe20000000000 */
[----:B------:R-:W-:Y:S01]  /*5350*/  @!UP0 UIADD3 UR16, UPT, UPT, UR21, 0x4400, URZ ;  /* 0x0000440015108890 */ /* 0x000fe2000fffe0ff */
[----:B------:R-:W-:Y:S01]  /*5360*/  VOTEU.ALL UP0, P1 ;  /* 0x0000000000ff7886 */ /* 0x000fe20000800000 */
[----:B------:R-:W-:Y:S01]  /*5370*/  UMOV UR19, UR35 ;  /* 0x0000002300137c82 */ /* 0x000fe20008000000 */
[----:B------:R-:W-:Y:S02]  /*5380*/  UMOV UR20, UR36 ;  /* 0x0000002400147c82 */ /* 0x000fe40008000000 */
[----:B------:R-:W-:Y:S01]  /*5390*/  IMAD.U32 R10, RZ, RZ, UR5 ;  /* 0x00000005ff0a7e24 */ /* 0x000fe2000f8e00ff */
[----:B------:R-:W-:Y:S01]  /*53a0*/  UPRMT UR6, UR52, 0x654, UR17 ;  /* 0x0000065434067896 */ /* 0x000fe20008000011 */
        /* <DEDUP_REMOVED lines=9> */
.L_x_178:
[----:B------:R-:W-:Y:S01]  /*5440*/  @!P1 IADD3 R6, P0, PT, R16, 0x580, RZ ;  /* 0x0000058010069810 */ /* 0x000fe20007f1e0ff */
[----:B------:R-:W-:Y:S01]  /*5450*/  VOTEU.ALL UP0, P1 ;  /* 0x0000000000ff7886 */ /* 0x000fe20000800000 */
[----:B------:R-:W-:Y:S01]  /*5460*/  UMOV UR6, 0x0 ;  /* 0x0000000000067882 */ /* 0x000fe20000000000 */
[----:B------:R-:W-:Y:S01]  /*5470*/  UMOV UR7, 0x10000000 ;  /* 0x1000000000077882 */ /* 0x000fe20000000000 */
[----:B------:R-:W-:Y:S01]  /*5480*/  @!P1 R2UR UR5, R6 ;  /* 0x00000000060592ca */ /* 0x000fe200000e0000 */
[----:B--2---:R-:W-:Y:S01]  /*5490*/  @!P1 IMAD.X R0, RZ, RZ, R17, P0 ;  /* 0x000000ffff009224 */ /* 0x004fe200000e0611 */
[----:B------:R-:W-:Y:S01]  /*54a0*/  @!UP0 UIADD3 UR10, UPT, UPT, UR34, 0x60, URZ ;  /* 0x00000060220a8890 */ /* 0x000fe2000fffe0ff */
[----:B------:R-:W-:Y:S01]  /*54b0*/  R2UR UR16, R63 ;  /* 0x000000003f1072ca */ /* 0x000fe200000e0000 */
[----:B------:R-:W-:Y:S01]  /*54c0*/  @!UP0 UIADD3 UR8, UPT, UPT, UR21, 0x6400, URZ ;  /* 0x0000640015088890 */ /* 0x000fe2000fffe0ff */
[----:B------:R-:W-:Y:S01]  /*54d0*/  ISETP.NE.AND P0, PT, R14, 0x2, PT ;  /* 0x000000020e00780c */ /* 0x000fe20003f05270 */
[----:B------:R-:W-:Y:S01]  /*54e0*/  @!UP0 UIADD3 UR9, UPT, UPT, UR21, 0x58, URZ ;  /* 0x0000005815098890 */ /* 0x000fe2000fffe0ff */
[----:B------:R-:W-:Y:S01]  /*54f0*/  @!P1 R2UR UR4, R0 ;  /* 0x00000000000492ca */ /* 0x000fe200000e0000 */
[----:B------:R-:W-:Y:S01]  /*5500*/  VOTEU.ALL UP0, P1 ;  /* 0x0000000000ff7886 */ /* 0x000fe20000800000 */
[----:B------:R-:W-:Y:S01]  /*5510*/  UMOV UR11, UR35 ;  /* 0x00000023000b7c82 */ /* 0x000fe20008000000 */
[----:B------:R-:W-:Y:S01]  /*5520*/  UMOV UR12, UR36 ;  /* 0x00000024000c7c82 */ /* 0x000fe20008000000 */
[----:B------:R-:W-:Y:S01]  /*5530*/  SEL R0, RZ, 0x1, P0 ;  /* 0x00000001ff007807 */ /* 0x000fe20000000000 */
[----:B------:R-:W-:Y:S01]  /*5540*/  UPLOP3.LUT UP3, UPT, UPT, UPT, UPT, 0x80, 0x8 ;  /* 0x000000000008789c */ /* 0x000fe20003f6f070 */
[----:B------:R-:W-:Y:S01]  /*5550*/  IMAD.U32 R8, RZ, RZ, UR5 ;  /* 0x00000005ff087e24 */ /* 0x000fe2000f8e00ff */
[----:B------:R-:W-:Y:S01]  /*5560*/  LOP3.LUT R15, R15, 0x1, RZ, 0x3c, !PT ;  /* 0x000000010f0f7812 */ /* 0x000fe200078e3cff */
[----:B------:R-:W-:Y:S01]  /*5570*/  UMOV UR36, UR29 ;  /* 0x0000001d00247c82 */ /* 0x000fe20008000000 */
[----:B------:R-:W-:Y:S01]  /*5580*/  LOP3.LUT R13, R13, R0, RZ, 0x3c, !PT ;  /* 0x000000000d0d7212 */ /* 0x000fe200078e3cff */
[----:B------:R-:W-:Y:S01]  /*5590*/  UIADD3 UR20, UPT, UPT, UR13, UR16, URZ ;  /* 0x000000100d147290 */ /* 0x000fe2000fffe0ff */
[----:B------:R-:W-:Y:S01]  /*55a0*/  SEL R14, R14, RZ, P0 ;  /* 0x000000ff0e0e7207 */ /* 0x000fe20000000000 */
[----:B------:R-:W-:Y:S01]  /*55b0*/  UIADD3 UR16, UPT, UPT, UR14, UR63, URZ ;  /* 0x0000003f0e107290 */ /* 0x000fe2000fffe0ff */
[----:B------:R-:W-:Y:S01]  /*55c0*/  IMAD.U32 R9, RZ, RZ, UR4 ;  /* 0x00000004ff097e24 */ /* 0x000fe2000f8e00ff */
[----:B------:R-:W-:Y:S04]  /*55d0*/  @!P1 R2UR UR4, R8 ;  /* 0x00000000080492ca */ /* 0x000fe800000e0000 */
[----:B------:R-:W-:Y:S11]  /*55e0*/  @!P1 R2UR UR5, R9 ;  /* 0x00000000090592ca */ /* 0x000ff600000e0000 */
[----:B------:R-:W-:Y:S02]  /*55f0*/  @!UPT UIADD3 URZ, UPT, UPT, URZ, URZ, URZ ;  /* 0x000000fffffff290 */ /* 0x000fe4000fffe0ff */
[----:B------:R2:W-:Y:S01]  /*5600*/  @!UP0 UTMALDG.3D [UR8], [UR4], desc[UR6] ;  /* 0x00000608040085b4 */ /* 0x0005e20008011000 */
[----:B------:R2:W-:Y:S01]  /*5610*/  @!P1 SYNCS.ARRIVE.TRANS64.RED.A0TR RZ, [UR21+0x58], R7 ;  /* 0x00005807ffff99a7 */ /* 0x0005e20008300415 */
[----:B------:R-:W-:Y:S01]  /*5620*/  SYNCS.ARRIVE.TRANS64.RED.A1T0 RZ, [UR37], RZ ;  /* 0x000000ffffff79a7 */ /* 0x000fe20008100425 */
[----:B------:R-:W-:Y:S05]  /*5630*/  BRA.U UP1, `(.L_x_89) ;  /* 0xfffffff101687547 */ /* 0x000fea000b83ffff */
[----:B------:R-:W-:-:S04]  /*5640*/  SHF.L.U32 R3, R15, 0x1f, RZ ;  /* 0x0000001f0f037819 */ /* 0x000fc800000006ff */
[----:B------:R-:W3:Y:S02]  /*5650*/  SYNCS.PHASECHK.TRANS64.TRYWAIT P0, [UR21+0x60], R3 ;  /* 0x00006003ff0075a7 */ /* 0x000ee40008001115 */
[----:B---3--:R-:W-:Y:S05]  /*5660*/  @!P0 BRA `(.L_x_90) ;  /* 0x0000004000cc8947 */ /* 0x008fea0003800000 */
.L_x_180:
[----:B------:R-:W4:Y:S02]  /*5670*/  SYNCS.PHASECHK.TRANS64.TRYWAIT P0, [UR21+0x68], R3 ;  /* 0x00006803ff0075a7 */ /* 0x000f240008001115 */
[----:B----4-:R-:W-:Y:S05]  /*5680*/  @!P0 BRA `(.L_x_91) ;  /* 0x0000004000dc8947 */ /* 0x010fea0003800000 */
.L_x_182:
[----:B------:R-:W4:Y:S02]  /*5690*/  SYNCS.PHASECHK.TRANS64.TRYWAIT P0, [UR21+0x70], R3 ;  /* 0x00007003ff0075a7 */ /* 0x000f240008001115 */
[----:B----4-:R-:W-:Y:S05]  /*56a0*/  @!P0 BRA `(.L_x_92) ;  /* 0x0000004000ec8947 */ /* 0x010fea0003800000 */
.L_x_184:
[----:B---3--:R-:W-:-:S07]  /*56b0*/  MOV R0, UR21 ;  /* 0x0000001500007c02 */ /* 0x008fce0008000f00 */
.L_x_93:
[----:B---3--:R-:W-:-:S04]  /*56c0*/  SHF.L.U32 R3, R15, 0x1f, RZ ;  /* 0x0000001f0f037819 */ /* 0x008fc800000006ff */
[----:B------:R3:W4:Y:S03]  /*56d0*/  SYNCS.PHASECHK.TRANS64.TRYWAIT P0, [R0+URZ+0x78], R3 ;  /* 0x00007803000075a7 */ /* 0x00072600080011ff */
[----:B----4-:R-:W-:Y:S05]  /*56e0*/  @!P0 NANOSLEEP.SYNCS 0x989680 ;  /* 0x009896800000895d */ /* 0x010fea0003900000 */
[----:B------:R-:W4:Y:S02]  /*56f0*/  @!P0 SYNCS.PHASECHK.TRANS64 P0, [R0+URZ+0x78], R3 ;  /* 0x00007803000085a7 */ /* 0x000f2400080010ff */
[----:B-12-4-:R-:W-:Y:S05]  /*5700*/  @P0 EXIT ;  /* 0x000000000000094d */ /* 0x016fea0003800000 */
[----:B------:R-:W-:Y:S05]  /*5710*/  BRA `(.L_x_93) ;  /* 0xfffffffc00e87947 */ /* 0x000fea000383ffff */
.L_x_78:
[----:B------:R-:W-:-:S06]  /*5720*/  UISETP.GE.AND UP0, UPT, UR17, 0x4, UPT ;  /* 0x000000041100788c */ /* 0x000fcc000bf06270 */
[----:B------:R-:W-:-:S13]  /*5730*/  PLOP3.LUT P0, PT, PT, PT, UP0, 0x80, 0x8 ;  /* 0x000000000008781c */ /* 0x000fda0003f0f008 */
[----:B------:R-:W-:Y:S05]  /*5740*/  @!P0 EXIT ;  /* 0x000000000000894d */ /* 0x000fea0003800000 */
[----:B------:R-:W-:Y:S01]  /*5750*/  BAR.SYNC.DEFER_BLOCKING 0x6, 0xa0 ;  /* 0x0182800000007b1d */ /* 0x000fe20000010000 */
[C---:B------:R-:W-:Y:S01]  /*5760*/  IMAD.SHL.U32 R7, R72.reuse, 0x20, RZ ;  /* 0x0000002048077824 */ /* 0x040fe200078e00ff */
[C---:B------:R-:W-:Y:S01]  /*5770*/  R2P PR, R72.reuse, 0x6 ;  /* 0x0000000648007804 */ /* 0x040fe20000000000 */
[C---:B------:R-:W-:Y:S01]  /*5780*/  IMAD.SHL.U32 R4, R72.reuse, 0x4, RZ ;  /* 0x0000000448047824 */ /* 0x040fe200078e00ff */
[----:B------:R-:W-:Y:S01]  /*5790*/  CS2R R66, SRZ ;  /* 0x0000000000427805 */ /* 0x000fe2000001ff00 */
[C---:B------:R-:W-:Y:S01]  /*57a0*/  IMAD.U32 R23, R72.reuse, 0x10000, RZ ;  /* 0x0001000048177824 */ /* 0x040fe200078e00ff */
[----:B------:R-:W-:Y:S02]  /*57b0*/  UMOV UR44, 0x400 ;  /* 0x00000400002c7882 */ /* 0x000fe40000000000 */
[----:B------:R-:W1:Y:S01]  /*57c0*/  LDC.64 R56, c[0x0][0x888] ;  /* 0x00022200ff387b82 */ /* 0x000e620000000a00 */
[----:B------:R-:W-:Y:S01]  /*57d0*/  ULEA UR44, UR52, UR44, 0x18 ;  /* 0x0000002c342c7291 */ /* 0x000fe2000f8ec0ff */
[C---:B------:R-:W-:Y:S01]  /*57e0*/  LOP3.LUT R5, R7.reuse, 0xe0, RZ, 0xc0, !PT ;  /* 0x000000e007057812 */ /* 0x040fe200078ec0ff */
[----:B------:R-:W-:Y:S01]  /*57f0*/  IMAD.SHL.U32 R60, R72, 0x10, RZ ;  /* 0x00000010483c7824 */ /* 0x000fe200078e00ff */
[----:B------:R-:W-:Y:S01]  /*5800*/  LOP3.LUT R7, R7, 0x100, RZ, 0xc0, !PT ;  /* 0x0000010007077812 */ /* 0x000fe200078ec0ff */
[----:B------:R-:W-:Y:S01]  /*5810*/  UIADD3 UR4, UPT, UPT, UR44, 0x400, URZ ;  /* 0x000004002c047890 */ /* 0x000fe2000fffe0ff */
[----:B------:R-:W-:Y:S01]  /*5820*/  LOP3.LUT R4, R5, 0x1c, R4, 0xf8, !PT ;  /* 0x0000001c05047812 */ /* 0x000fe200078ef804 */
[----:B------:R-:W-:Y:S01]  /*5830*/  IMAD.MOV.U32 R71, RZ, RZ, 0x10 ;  /* 0x00000010ff477424 */ /* 0x000fe200078e00ff */
[----:B------:R-:W2:Y:S01]  /*5840*/  LDC.64 R58, c[0x0][0x890] ;  /* 0x00022400ff3a7b82 */ /* 0x000ea20000000a00 */
[----:B------:R-:W-:Y:S01]  /*5850*/  SHF.R.U32.HI R5, RZ, 0x2, R72 ;  /* 0x00000002ff057819 */ /* 0x000fe20000011648 */
[----:B------:R-:W-:Y:S01]  /*5860*/  IMAD.MOV.U32 R70, RZ, RZ, 0x20 ;  /* 0x00000020ff467424 */ /* 0x000fe200078e00ff */
[----:B------:R-:W-:Y:S01]  /*5870*/  LOP3.LUT R23, R23, 0x600000, RZ, 0xc0, !PT ;  /* 0x0060000017177812 */ /* 0x000fe200078ec0ff */
[----:B------:R-:W-:Y:S01]  /*5880*/  IMAD.MOV.U32 R69, RZ, RZ, 0x1 ;  /* 0x00000001ff457424 */ /* 0x000fe200078e00ff */
[----:B------:R-:W-:Y:S01]  /*5890*/  LOP3.LUT R60, R7, 0x600, R60, 0xf8, !PT ;  /* 0x00000600073c7812 */ /* 0x000fe200078ef83c */
[----:B------:R-:W-:Y:S01]  /*58a0*/  IMAD.MOV.U32 R22, RZ, RZ, RZ ;  /* 0x000000ffff167224 */ /* 0x000fe200078e00ff */
[----:B------:R-:W-:Y:S01]  /*58b0*/  LOP3.LUT R5, R4, 0x4, R5, 0x78, !PT ;  /* 0x0000000404057812 */ /* 0x000fe200078e7805 */
[----:B------:R-:W3:Y:S01]  /*58c0*/  LDC.64 R54, c[0x0][0x8b0] ;  /* 0x00022c00ff367b82 */ /* 0x000ee20000000a00 */
[----:B------:R-:W4:Y:S01]  /*58d0*/  LDS R0, [UR44+0x140] ;  /* 0x0001402cff007984 */ /* 0x000f220008000800 */
[----:B------:R-:W-:Y:S01]  /*58e0*/  LOP3.LUT R72, R72, 0x60, RZ, 0xc0, !PT ;  /* 0x0000006048487812 */ /* 0x000fe200078ec0ff */
[----:B------:R-:W-:Y:S01]  /*58f0*/  IMAD.MOV.U32 R68, RZ, RZ, RZ ;  /* 0x000000ffff447224 */ /* 0x000fe200078e00ff */
[----:B------:R-:W-:Y:S01]  /*5900*/  LOP3.LUT R60, R60, R5, RZ, 0xfc, !PT ;  /* 0x000000053c3c7212 */ /* 0x000fe200078efcff */
[----:B------:R-:W-:Y:S01]  /*5910*/  IMAD.U32 R64, RZ, RZ, UR4 ;  /* 0x00000004ff407e24 */ /* 0x000fe2000f8e00ff */
[----:B------:R-:W-:Y:S01]  /*5920*/  SEL R71, R71, 0xfffffff0, !P2 ;  /* 0xfffffff047477807 */ /* 0x000fe20005000000 */
[----:B------:R-:W1:Y:S01]  /*5930*/  LDCU UR60, c[0x0][0x370] ;  /* 0x00006e00ff3c77ac */ /* 0x000e620008000800 */
[----:B------:R-:W1:Y:S01]  /*5940*/  LDC.64 R52, c[0x0][0x8a8] ;  /* 0x00022a00ff347b82 */ /* 0x000e620000000a00 */
[----:B------:R-:W-:Y:S01]  /*5950*/  SEL R70, R70, 0xffffffe0, !P1 ;  /* 0xffffffe046467807 */ /* 0x000fe20004800000 */
[----:B------:R-:W1:Y:S01]  /*5960*/  LDCU UR43, c[0x0][0xb0c] ;  /* 0x00016180ff2b77ac */ /* 0x000e620008000800 */
[----:B------:R-:W1:Y:S01]  /*5970*/  LDCU UR39, c[0x0][0xb30] ;  /* 0x00016600ff2777ac */ /* 0x000e620008000800 */
[----:B------:R-:W1:Y:S01]  /*5980*/  LDCU.64 UR54, c[0x0][0x888] ;  /* 0x00011100ff3677ac */ /* 0x000e620008000a00 */
[----:B------:R-:W1:Y:S01]  /*5990*/  LDCU.64 UR40, c[0x0][0xb28] ;  /* 0x00016500ff2877ac */ /* 0x000e620008000a00 */
[----:B------:R-:W1:Y:S01]  /*59a0*/  LDCU.128 UR56, c[0x0][0xb10] ;  /* 0x00016200ff3877ac */ /* 0x000e620008000c00 */
[----:B------:R-:W1:Y:S01]  /*59b0*/  LDCU UR53, c[0x0][0x374] ;  /* 0x00006e80ff3577ac */ /* 0x000e620008000800 */
[----:B------:R-:W-:Y:S01]  /*59c0*/  UMOV UR47, URZ ;  /* 0x000000ff002f7c82 */ /* 0x000fe20008000000 */
[----:B------:R-:W-:Y:S01]  /*59d0*/  UMOV UR46, URZ ;  /* 0x000000ff002e7c82 */ /* 0x000fe20008000000 */
[----:B--2-4-:R-:W-:-:S07]  /*59e0*/  IMAD.IADD R23, R0, 0x1, R23 ;  /* 0x0000000100177824 */ /* 0x014fce00078e0217 */
.L_x_137:
[C---:B------:R-:W-:Y:S02]  /*59f0*/  LEA R3, R66.reuse, UR44, 0x3 ;  /* 0x0000002c42037c11 */ /* 0x040fe4000f8e18ff */
[----:B------:R-:W-:Y:S02]  /*5a00*/  SHF.L.U32 R0, R67, 0x1f, RZ ;  /* 0x0000001f43007819 */ /* 0x000fe400000006ff */
[----:B-1----:R-:W-:Y:S02]  /*5a10*/  LEA R5, R66, UR44, 0x4 ;  /* 0x0000002c42057c11 */ /* 0x002fe4000f8e20ff */
[----:B------:R-:W2:Y:S02]  /*5a20*/  SYNCS.PHASECHK.TRANS64.TRYWAIT P0, [R3+URZ+0x90], R0 ;  /* 0x00009000030075a7 */ /* 0x000ea400080011ff */
[----:B--2---:R-:W-:Y:S05]  /*5a30*/  @!P0 BRA `(.L_x_94) ;  /* 0x0000004000208947 */ /* 0x004fea0003800000 */
.L_x_185:
        /* <DEDUP_REMOVED lines=8> */
[----:B----4-:R-:W-:Y:S11]  /*5ac0*/  LOP3.LUT P0, RZ, R6, 0x1, RZ, 0xc0, !PT ;  /* 0x0000000106ff7812 */ /* 0x010ff6000780c0ff */
[----:B------:R-:W-:Y:S02]  /*5ad0*/  @!UPT UIADD3 URZ, UPT, UPT, URZ, URZ, URZ ;  /* 0x000000fffffff290 */ /* 0x000fe4000fffe0ff */
[----:B-1----:R-:W-:Y:S01]  /*5ae0*/  VOTEU.ANY UP1, P0 ;  /* 0x0000000000ff7886 */ /* 0x002fe20000020100 */
[----:B------:R-:W-:Y:S01]  /*5af0*/  PLOP3.LUT P0, PT, PT, PT, UP1, 0x80, 0x8 ;  /* 0x000000000008781c */ /* 0x000fe20003f0f018 */
[----:B------:R-:W-:Y:S11]  /*5b00*/  UP2UR UR62, UPR, URZ, 0x2 ;  /* 0x00000002ff3e7883 */ /* 0x000ff60008000000 */
[----:B------:R-:W-:Y:S01]  /*5b10*/  @!UPT UIADD3 URZ, UPT, UPT, URZ, URZ, URZ ;  /* 0x000000fffffff290 */ /* 0x000fe2000fffe0ff */
[----:B--2---:R-:W-:Y:S02]  /*5b20*/  @P0 SHF.R.U32.HI R0, RZ, 0x10, R5 ;  /* 0x00000010ff000819 */ /* 0x004fe40000011605 */
        /* <DEDUP_REMOVED lines=12> */
[----:B------:R-:W2:Y:S01]  /*5bf0*/  LDCU UR12, c[0x0][0xb20] ;  /* 0x00016400ff0c77ac */ /* 0x000ea20008000800 */
[----:B------:R-:W-:Y:S02]  /*5c00*/  UIMAD.WIDE.U32 UR4, UR53, UR59, URZ ;  /* 0x0000003b350472a5 */ /* 0x000fe4000f8e00ff */
[----:B------:R-:W-:Y:S02]  /*5c10*/  UIMAD.WIDE.U32 UR6, UR60, UR56, URZ ;  /* 0x000000383c0672a5 */ /* 0x000fe4000f8e00ff */
[----:B------:R-:W-:Y:S02]  /*5c20*/  UISETP.NE.AND UP0, UPT, UR58, 0x1, UPT ;  /* 0x000000013a00788c */ /* 0x000fe4000bf05270 */
[----:B------:R-:W-:Y:S02]  /*5c30*/  UIMAD.WIDE.U32 UR8, UR37, UR59, URZ ;  /* 0x0000003b250872a5 */ /* 0x000fe4000f8e00ff */
[----:B------:R-:W-:Y:S02]  /*5c40*/  UIMAD.WIDE.U32 UR10, UR38, UR56, URZ ;  /* 0x00000038260a72a5 */ /* 0x000fe4000f8e00ff */
[----:B------:R-:W-:Y:S02]  /*5c50*/  UISETP.NE.AND UP1, UPT, UR43, 0x1, UPT ;  /* 0x000000012b00788c */ /* 0x000fe4000bf25270 */
[----:B------:R-:W-:Y:S01]  /*5c60*/  UISETP.NE.AND UP2, UPT, UR42, 0x1, UPT ;  /* 0x000000012a00788c */ /* 0x000fe2000bf45270 */
[----:B------:R-:W-:Y:S02]  /*5c70*/  UMOV UR4, UR5 ;  /* 0x0000000500047c82 */ /* 0x000fe40008000000 */
[----:B--2---:R-:W-:Y:S03]  /*5c80*/  USHF.R.U32.HI UR5, URZ, UR12, UR4 ;  /* 0x0000000cff057299 */ /* 0x004fe60008011604 */
[----:B------:R-:W-:Y:S02]  /*5c90*/  UMOV UR4, UR7 ;  /* 0x0000000700047c82 */ /* 0x000fe40008000000 */
[----:B------:R-:W-:Y:S02]  /*5ca0*/  USHF.R.U32.HI UR7, URZ, UR57, UR4 ;  /* 0x00000039ff077299 */ /* 0x000fe40008011604 */
[----:B------:R-:W-:Y:S02]  /*5cb0*/  USEL UR4, UR53, UR5, !UP0 ;  /* 0x0000000535047287 */ /* 0x000fe4000c000000 */
[----:B------:R-:W-:Y:S01]  /*5cc0*/  USEL UR7, UR60, UR7, !UP1 ;  /* 0x000000073c077287 */ /* 0x000fe2000c800000 */
[----:B------:R-:W-:Y:S01]  /*5cd0*/  UMOV UR5, UR9 ;  /* 0x0000000900057c82 */ /* 0x000fe20008000000 */
[----:B------:R-:W-:Y:S02]  /*5ce0*/  UIMAD.WIDE.U32 UR8, UR4, UR40, URZ ;  /* 0x00000028040872a5 */ /* 0x000fe4000f8e00ff */
[----:B------:R-:W-:Y:S03]  /*5cf0*/  USHF.R.U32.HI UR6, URZ, UR12, UR5 ;  /* 0x0000000cff067299 */ /* 0x000fe60008011605 */
[----:B------:R-:W-:Y:S01]  /*5d00*/  UMOV UR5, UR11 ;  /* 0x0000000b00057c82 */ /* 0x000fe20008000000 */
[----:B------:R-:W-:Y:S02]  /*5d10*/  UIMAD.WIDE.U32 UR10, UR7, UR40, URZ ;  /* 0x00000028070a72a5 */ /* 0x000fe4000f8e00ff */
[----:B------:R-:W-:Y:S02]  /*5d20*/  USHF.R.U32.HI UR12, URZ, UR57, UR5 ;  /* 0x00000039ff0c7299 */ /* 0x000fe40008011605 */
[----:B------:R-:W-:Y:S01]  /*5d30*/  USEL UR6, UR37, UR6, !UP0 ;  /* 0x0000000625067287 */ /* 0x000fe2000c000000 */
[----:B------:R-:W-:Y:S02]  /*5d40*/  UMOV UR5, UR9 ;  /* 0x0000000900057c82 */ /* 0x000fe40008000000 */
[----:B------:R-:W-:Y:S01]  /*5d50*/  UMOV UR10, UR11 ;  /* 0x0000000b000a7c82 */ /* 0x000fe20008000000 */
[----:B------:R-:W-:Y:S02]  /*5d60*/  @UP2 USHF.R.U32.HI UR4, URZ, UR41, UR5 ;  /* 0x00000029ff042299 */ /* 0x000fe40008011605 */
[----:B------:R-:W-:Y:S02]  /*5d70*/  @UP2 USHF.R.U32.HI UR7, URZ, UR41, UR10 ;  /* 0x00000029ff072299 */ /* 0x000fe4000801160a */
[----:B------:R-:W-:Y:S02]  /*5d80*/  UIMAD UR4, UR42, UR4, URZ ;  /* 0x000000042a0472a4 */ /* 0x000fe4000f8e02ff */
        /* <DEDUP_REMOVED lines=8> */
[----:B------:R-:W-:Y:S02]  /*5e10*/  USEL UR11, UR6, UR4, !UP2 ;  /* 0x00000004060b7287 */ /* 0x000fe4000d000000 */
[----:B------:R-:W-:Y:S02]  /*5e20*/  UIADD3 UR8, UPT, UPT, -UR5, URZ, URZ ;  /* 0x000000ff05087290 */ /* 0x000fe4000fffe1ff */
[----:B------:R-:W-:Y:S01]  /*5e30*/  UIADD3 UR10, UPT, UPT, -UR11, URZ, URZ ;  /* 0x000000ff0b0a7290 */ /* 0x000fe2000fffe1ff */
[----:B------:R-:W-:Y:S01]  /*5e40*/  @!UP0 UMOV UR4, UR9 ;  /* 0x0000000900048c82 */ /* 0x000fe20008000000 */
[----:B------:R-:W-:Y:S02]  /*5e50*/  UIADD3 UR9, UPT, UPT, -UR6, URZ, URZ ;  /* 0x000000ff06097290 */ /* 0x000fe4000fffe1ff */
[----:B------:R-:W-:Y:S02]  /*5e60*/  @!UP0 USHF.R.U32.HI UR4, URZ, UR41, UR4 ;  /* 0x00000029ff048299 */ /* 0x000fe40008011604 */
[----:B------:R-:W-:Y:S02]  /*5e70*/  UIMAD UR10, UR42, UR10, UR6 ;  /* 0x0000000a2a0a72a4 */ /* 0x000fe4000f8e0206 */
[----:B------:R-:W-:Y:S04]  /*5e80*/  @!UP0 USEL UR4, UR5, UR4, !UP2 ;  /* 0x0000000405048287 */ /* 0x000fe8000d000000 */
[----:B------:R-:W-:Y:S02]  /*5e90*/  @!UP0 UIMAD UR10, UR7, UR10, UR4 ;  /* 0x0000000a070a82a4 */ /* 0x000fe4000f8e0204 */
[----:B------:R-:W-:Y:S02]  /*5ea0*/  @!UP0 UIADD3 UR11, UPT, UPT, UR11, -UR4, URZ ;  /* 0x800000040b0b8290 */ /* 0x000fe4000fffe0ff */
[----:B------:R-:W-:Y:S02]  /*5eb0*/  UIMAD UR7, UR43, UR8, UR38 ;  /* 0x000000082b0772a4 */ /* 0x000fe4000f8e0226 */
[----:B------:R-:W-:Y:S02]  /*5ec0*/  @!UP0 UIMAD UR6, UR11, UR42, UR5 ;  /* 0x0000002a0b0682a4 */ /* 0x000fe4000f8e0205 */
[----:B------:R-:W-:Y:S01]  /*5ed0*/  UIMAD UR4, UR58, UR9, UR37 ;  /* 0x000000093a0472a4 */ /* 0x000fe2000f8e0225 */
[----:B------:R-:W-:Y:S02]  /*5ee0*/  @!UP0 UMOV UR5, UR10 ;  /* 0x0000000a00058c82 */ /* 0x000fe40008000000 */
[----:B------:R-:W-:Y:S02]  /*5ef0*/  UIMAD UR38, UR5, UR43, UR7 ;  /* 0x0000002b052672a4 */ /* 0x000fe4000f8e0207 */
[----:B------:R-:W-:Y:S11]  /*5f00*/  UIMAD UR37, UR6, UR58, UR4 ;  /* 0x0000003a062572a4 */ /* 0x000ff6000f8e0204 */
[----:B------:R-:W-:Y:S01]  /*5f10*/  @!UPT UIADD3 URZ, UPT, UPT, URZ, URZ, URZ ;  /* 0x000000fffffff290 */ /* 0x000fe2000fffe0ff */
.L_x_95:
[----:B------:R-:W-:Y:S01]  /*5f20*/  UISETP.NE.AND UP0, UPT, UR39, 0x1, UPT ;  /* 0x000000012700788c */ /* 0x000fe2000bf05270 */
[----:B------:R-:W-:Y:S01]  /*5f30*/  LOP3.LUT P0, RZ, R64, 0x3f0, RZ, 0xc0, !PT ;  /* 0x000003f040ff7812 */ /* 0x000fe2000780c0ff */
[----:B------:R-:W-:Y:S01]  /*5f40*/  USHF.L.U32 UR50, UR16, 0x6, URZ ;  /* 0x0000000610327899 */ /* 0x000fe200080006ff */
[----:B------:R-:W-:Y:S01]  /*5f50*/  BSSY.RECONVERGENT B6, `(.L_x_96) ;  /* 0x0000034000067945 */ /* 0x000fe20003800200 */
[----:B------:R-:W-:Y:S01]  /*5f60*/  USHF.L.U32 UR49, UR20, 0x7, URZ ;  /* 0x0000000714317899 */ /* 0x000fe200080006ff */
[----:B------:R-:W-:Y:S06]  /*5f70*/  IADD3 R66, PT, PT, R66, 0x1, RZ ;  /* 0x0000000142427810 */ /* 0x000fec0007ffe0ff */
[----:B------:R-:W2:Y:S01]  /*5f80*/  @!UP0 LDCU.128 UR12, c[0x0][0xb10] ;  /* 0x00016200ff0c87ac */ /* 0x000ea20008000c00 */
[----:B------:R-:W4:Y:S01]  /*5f90*/  @!UP0 LDCU UR5, c[0x0][0xb0c] ;  /* 0x00016180ff0587ac */ /* 0x000f220008000800 */
[----:B------:R-:W3:Y:S01]  /*5fa0*/  @!UP0 LDCU UR10, c[0x0][0xb20] ;  /* 0x00016400ff0a87ac */ /* 0x000ee20008000800 */
[----:B--2---:R-:W-:Y:S02]  /*5fb0*/  UIMAD.WIDE.U32 UR8, UR38, UR12, URZ ;  /* 0x0000000c260872a5 */ /* 0x004fe4000f8e00ff */
[----:B------:R-:W-:Y:S02]  /*5fc0*/  UIMAD.WIDE.U32 UR6, UR37, UR15, URZ ;  /* 0x0000000f250672a5 */ /* 0x000fe4000f8e00ff */
[----:B------:R-:W-:Y:S03]  /*5fd0*/  @!UP0 UISETP.NE.AND UP1, UPT, UR14, 0x1, UPT ;  /* 0x000000010e00888c */ /* 0x000fe6000bf25270 */
[----:B------:R-:W-:Y:S01]  /*5fe0*/  @!UP0 UMOV UR4, UR9 ;  /* 0x0000000900048c82 */ /* 0x000fe20008000000 */
[----:B----4-:R-:W-:Y:S02]  /*5ff0*/  @!UP0 UISETP.NE.AND UP2, UPT, UR5, 0x1, UPT ;  /* 0x000000010500888c */ /* 0x010fe4000bf45270 */
[----:B------:R-:W-:Y:S01]  /*6000*/  @!UP0 USHF.R.U32.HI UR4, URZ, UR13, UR4 ;  /* 0x0000000dff048299 */ /* 0x000fe20008011604 */
[----:B------:R-:W-:Y:S02]  /*6010*/  @!UP0 UMOV UR6, UR7 ;  /* 0x0000000700068c82 */ /* 0x000fe40008000000 */
[----:B---3--:R-:W-:Y:S02]  /*6020*/  @!UP0 USHF.R.U32.HI UR6, URZ, UR10, UR6 ;  /* 0x0000000aff068299 */ /* 0x008fe40008011606 */
[----:B------:R-:W-:Y:S02]  /*6030*/  @!UP0 USEL UR7, UR38, UR4, !UP2 ;  /* 0x0000000426078287 */ /* 0x000fe4000d000000 */
[----:B------:R-:W-:Y:S04]  /*6040*/  @!UP0 USEL UR6, UR37, UR6, !UP1 ;  /* 0x0000000625068287 */ /* 0x000fe8000c800000 */
[----:B------:R-:W-:Y:S02]  /*6050*/  @!UP0 UIADD3 UR4, UPT, UPT, -UR7, UR6, URZ ;  /* 0x0000000607048290 */ /* 0x000fe4000fffe1ff */
[----:B------:R-:W-:Y:S02]  /*6060*/  @!UP0 UIADD3 UR6, UPT, UPT, UR7, -UR6, URZ ;  /* 0x8000000607068290 */ /* 0x000fe4000fffe0ff */
[----:B------:R-:W-:Y:S02]  /*6070*/  @!UP0 UIMAD UR38, UR4, UR5, UR38 ;  /* 0x00000005042682a4 */ /* 0x000fe4000f8e0226 */
[----:B------:R-:W-:Y:S01]  /*6080*/  @!UP0 UIMAD UR37, UR6, UR14, UR37 ;  /* 0x0000000e062582a4 */ /* 0x000fe2000f8e0225 */
[----:B------:R-:W-:Y:S11]  /*6090*/  @!P0 BRA `(.L_x_97) ;  /* 0x00000000007c8947 */ /* 0x000ff60003800000 */
[----:B------:R-:W2:Y:S01]  /*60a0*/  LDCU.64 UR8, c[0x4][0x80] ;  /* 0x01001000ff0877ac */ /* 0x000ea20008000a00 */
[----:B------:R-:W-:Y:S01]  /*60b0*/  MOV R2, 0x0 ;  /* 0x0000000000027802 */ /* 0x000fe20000000f00 */
[----:B------:R-:W-:Y:S02]  /*60c0*/  HFMA2 R12, -RZ, RZ, 0, 5.9604644775390625e-08 ;  /* 0x00000001ff0c7431 */ /* 0x000fe400000001ff */
[----:B------:R-:W-:Y:S01]  /*60d0*/  IMAD.MOV.U32 R8, RZ, RZ, 0x70 ;  /* 0x00000070ff087424 */ /* 0x000fe200078e00ff */
[----:B------:R3:W4:Y:S01]  /*60e0*/  LDC.64 R14, c[0x4][R2] ;  /* 0x01000000020e7b82 */ /* 0x0007220000000a00 */
[----:B------:R-:W1:Y:S01]  /*60f0*/  LDCU.64 UR6, c[0x4][0x88] ;  /* 0x01001100ff0677ac */ /* 0x000e620008000a00 */
[----:B------:R-:W-:Y:S01]  /*6100*/  IMAD.MOV.U32 R13, RZ, RZ, RZ ;  /* 0x000000ffff0d7224 */ /* 0x000fe200078e00ff */
[----:B------:R-:W1:Y:S01]  /*6110*/  LDCU.64 UR4, c[0x4][0x8] ;  /* 0x01000100ff0477ac */ /* 0x000e620008000a00 */
[----:B--2---:R-:W-:Y:S01]  /*6120*/  MOV R5, UR9 ;  /* 0x0000000900057c02 */ /* 0x004fe20008000f00 */
[----:B------:R-:W-:Y:S01]  /*6130*/  IMAD.U32 R4, RZ, RZ, UR8 ;  /* 0x00000008ff047e24 */ /* 0x000fe2000f8e00ff */
[----:B-1----:R-:W-:Y:S01]  /*6140*/  MOV R7, UR7 ;  /* 0x0000000700077c02 */ /* 0x002fe20008000f00 */
[----:B------:R-:W-:Y:S01]  /*6150*/  IMAD.U32 R6, RZ, RZ, UR6 ;  /* 0x00000006ff067e24 */ /* 0x000fe2000f8e00ff */
[----:B------:R-:W-:Y:S01]  /*6160*/  MOV R11, UR5 ;  /* 0x00000005000b7c02 */ /* 0x000fe20008000f00 */
[----:B------:R-:W-:Y:S02]  /*6170*/  IMAD.U32 R10, RZ, RZ, UR4 ;  /* 0x00000004ff0a7e24 */ /* 0x000fe4000f8e00ff */
[----:B------:R-:W-:Y:S07]  /*6180*/  LEPC R20, `(.L_x_98) ;  /* 0x000000001014794e */ /* 0x000fee0000000000 */
[----:B---345:R-:W-:Y:S05]  /*6190*/  CALL.ABS.NOINC R14 ;  /* 0x000000000e007343 */ /* 0x038fea0003c00000 */
.L_x_98:
[----:B------:R-:W1:Y:S01]  /*61a0*/  LDCU.64 UR8, c[0x4][0x80] ;  /* 0x01001000ff0877ac */ /* 0x000e620008000a00 */
[----:B------:R-:W2:Y:S01]  /*61b0*/  LDC.64 R2, c[0x4][R2] ;  /* 0x0100000002027b82 */ /* 0x000ea20000000a00 */
[----:B------:R-:W-:Y:S02]  /*61c0*/  HFMA2 R12, -RZ, RZ, 0, 5.9604644775390625e-08 ;  /* 0x00000001ff0c7431 */ /* 0x000fe400000001ff */
[----:B------:R-:W-:Y:S02]  /*61d0*/  IMAD.MOV.U32 R8, RZ, RZ, 0x70 ;  /* 0x00000070ff087424 */ /* 0x000fe400078e00ff */
[----:B------:R-:W-:Y:S01]  /*61e0*/  IMAD.MOV.U32 R13, RZ, RZ, RZ ;  /* 0x000000ffff0d7224 */ /* 0x000fe200078e00ff */
[----:B------:R-:W3:Y:S01]  /*61f0*/  LDCU.64 UR6, c[0x4][0x88] ;  /* 0x01001100ff0677ac */ /* 0x000ee20008000a00 */
[----:B------:R-:W4:Y:S01]  /*6200*/  LDCU.64 UR4, c[0x4][0x8] ;  /* 0x01000100ff0477ac */ /* 0x000f220008000a00 */
[----:B-1----:R-:W-:Y:S02]  /*6210*/  MOV R4, UR8 ;  /* 0x0000000800047c02 */ /* 0x002fe40008000f00 */
[----:B------:R-:W-:Y:S02]  /*6220*/  MOV R5, UR9 ;  /* 0x0000000900057c02 */ /* 0x000fe40008000f00 */
[----:B---3--:R-:W-:Y:S01]  /*6230*/  MOV R7, UR7 ;  /* 0x0000000700077c02 */ /* 0x008fe20008000f00 */
[----:B------:R-:W-:Y:S01]  /*6240*/  IMAD.U32 R6, RZ, RZ, UR6 ;  /* 0x00000006ff067e24 */ /* 0x000fe2000f8e00ff */
[----:B----4-:R-:W-:Y:S01]  /*6250*/  MOV R11, UR5 ;  /* 0x00000005000b7c02 */ /* 0x010fe20008000f00 */
[----:B------:R-:W-:Y:S02]  /*6260*/  IMAD.U32 R10, RZ, RZ, UR4 ;  /* 0x00000004ff0a7e24 */ /* 0x000fe4000f8e00ff */
[----:B------:R-:W-:Y:S07]  /*6270*/  LEPC R20, `(.L_x_97) ;  /* 0x000000001014794e */ /* 0x000fee0000000000 */
[----:B--2---:R-:W-:Y:S05]  /*6280*/  CALL.ABS.NOINC R2 ;  /* 0x0000000002007343 */ /* 0x004fea0003c00000 */
.L_x_97:
[----:B------:R-:W-:Y:S05]  /*6290*/  BSYNC.RECONVERGENT B6 ;  /* 0x0000000000067941 */ /* 0x000fea0003800200 */
.L_x_96:
[----:B------:R-:W-:Y:S02]  /*62a0*/  ISETP.NE.U32.AND P0, PT, RZ, UR54, PT ;  /* 0x00000036ff007c0c */ /* 0x000fe4000bf05070 */
[C---:B------:R-:W-:Y:S02]  /*62b0*/  ISETP.NE.U32.AND P1, PT, R58.reuse, RZ, PT ;  /* 0x000000ff3a00720c */ /* 0x040fe40003f25070 */
[----:B------:R-:W-:Y:S02]  /*62c0*/  ISETP.NE.U32.AND P4, PT, R58, RZ, PT ;  /* 0x000000ff3a00720c */ /* 0x000fe40003f85070 */
[----:B------:R-:W-:Y:S02]  /*62d0*/  ISETP.NE.AND.EX P0, PT, RZ, UR55, PT, P0 ;  /* 0x00000037ff007c0c */ /* 0x000fe4000bf05300 */
[C---:B------:R-:W-:Y:S02]  /*62e0*/  ISETP.NE.AND.EX P1, PT, R59.reuse, RZ, PT, P1 ;  /* 0x000000ff3b00720c */ /* 0x040fe40003f25310 */
[----:B------:R-:W-:Y:S02]  /*62f0*/  ISETP.NE.AND.EX P4, PT, R59, RZ, P0, P4 ;  /* 0x000000ff3b00720c */ /* 0x000fe40000785340 */
[----:B------:R-:W-:Y:S02]  /*6300*/  ISETP.NE.U32.AND P5, PT, R54, RZ, PT ;  /* 0x000000ff3600720c */ /* 0x000fe40003fa5070 */
[----:B------:R-:W-:Y:S02]  /*6310*/  ISETP.NE.U32.AND P3, PT, RZ, UR54, PT ;  /* 0x00000036ff007c0c */ /* 0x000fe4000bf65070 */
[----:B------:R-:W-:Y:S02]  /*6320*/  PLOP3.LUT P2, PT, PT, PT, PT, 0x8, 0x80 ;  /* 0x000000000080781c */ /* 0x000fe40003f4e170 */
[----:B------:R-:W-:Y:S02]  /*6330*/  ISETP.NE.AND.EX P5, PT, R55, RZ, PT, P5 ;  /* 0x000000ff3700720c */ /* 0x000fe40003fa5350 */
[----:B------:R-:W-:Y:S03]  /*6340*/  ISETP.NE.AND.EX P3, PT, RZ, UR55, PT, P3 ;  /* 0x00000037ff007c0c */ /* 0x000fe6000bf65330 */
[----:B------:R-:W-:Y:S01]  /*6350*/  @!P4 PLOP3.LUT P2, PT, P1, PT, PT, 0x80, 0x8 ;  /* 0x000000000008c81c */ /* 0x000fe20000f4f070 */
[----:B------:R-:W-:Y:S01]  /*6360*/  @!UPT UIADD3 URZ, UPT, UPT, URZ, URZ, URZ ;  /* 0x000000fffffff290 */ /* 0x000fe2000fffe0ff */
[----:B------:R-:W-:Y:S11]  /*6370*/  @!P1 BRA `(.L_x_99) ;  /* 0x0000000000309947 */ /* 0x000ff60003800000 */
[----:B------:R-:W-:Y:S01]  /*6380*/  ISETP.NE.U32.AND P0, PT, R56, RZ, PT ;  /* 0x000000ff3800720c */ /* 0x000fe20003f05070 */
[----:B------:R-:W2:Y:S01]  /*6390*/  LDCU.64 UR4, c[0x0][0x358] ;  /* 0x00006b00ff0477ac */ /* 0x000ea20008000a00 */
[----:B------:R-:W-:Y:S02]  /*63a0*/  IMAD.MOV.U32 R61, RZ, RZ, 0x1 ;  /* 0x00000001ff3d7424 */ /* 0x000fe400078e00ff */
[----:B------:R-:W-:Y:S11]  /*63b0*/  ISETP.NE.AND.EX P0, PT, R57, RZ, PT, P0 ;  /* 0x000000ff3900720c */ /* 0x000ff60003f05300 */
[----:B------:R-:W-:Y:S02]  /*63c0*/  @!UPT UIADD3 URZ, UPT, UPT, URZ, URZ, URZ ;  /* 0x000000fffffff290 */ /* 0x000fe4000fffe0ff */
[----:B------:R-:W3:Y:S01]  /*63d0*/  @P0 LDC.64 R2, c[0x0][0x888] ;  /* 0x00022200ff020b82 */ /* 0x000ee20000000a00 */
[----:B-1----:R-:W-:Y:S04]  /*63e0*/  @P0 IMAD R0, R58, UR36, RZ ;  /* 0x000000243a000c24 */ /* 0x002fe8000f8e02ff */
[----:B---3--:R-:W-:Y:S04]  /*63f0*/  @P0 IMAD.WIDE R2, R0, 0x4, R2 ;  /* 0x0000000400020825 */ /* 0x008fe800078e0202 */
[----:B------:R-:W-:Y:S01]  /*6400*/  HFMA2 R0, -RZ, RZ, 0, 5.9604644775390625e-08 ;  /* 0x00000001ff007431 */ /* 0x000fe200000001ff */
[----:B--2--5:R2:W5:Y:S04]  /*6410*/  @P0 LDG.E R27, desc[UR4][R2.64] ;  /* 0x00000004021b0981 */ /* 0x024568000c1e1900 */
[----:B------:R-:W-:Y:S01]  /*6420*/  @!P0 PRMT R61, R0, 0x7610, R61 ;  /* 0x00007610003d8816 */ /* 0x000fe2000000003d */
[----:B--2---:R-:W3:Y:S06]  /*6430*/  @!P0 LDC R27, c[0x0][0x880] ;  /* 0x00022000ff1b8b82 */ /* 0x004eec0000000800 */
.L_x_99:
[----:B------:R-:W-:Y:S05]  /*6440*/  @!P5 BRA `(.L_x_100) ;  /* 0x000000000024d947 */ /* 0x000fea0003800000 */
[----:B------:R-:W-:Y:S01]  /*6450*/  ISETP.NE.U32.AND P0, PT, R52, RZ, PT ;  /* 0x000000ff3400720c */ /* 0x000fe20003f05070 */
[----:B------:R-:W2:Y:S03]  /*6460*/  LDCU.64 UR4, c[0x0][0x358] ;  /* 0x00006b00ff0477ac */ /* 0x000ea60008000a00 */
[----:B------:R-:W-:Y:S11]  /*6470*/  ISETP.NE.AND.EX P0, PT, R53, RZ, PT, P0 ;  /* 0x000000ff3500720c */ /* 0x000ff60003f05300 */
[----:B------:R-:W-:Y:S02]  /*6480*/  @!UPT UIADD3 URZ, UPT, UPT, URZ, URZ, URZ ;  /* 0x000000fffffff290 */ /* 0x000fe4000fffe0ff */
[----:B------:R-:W4:Y:S01]  /*6490*/  @P0 LDC.64 R2, c[0x0][0x8a8] ;  /* 0x00022a00ff020b82 */ /* 0x000f220000000a00 */
[----:B-1----:R-:W-:Y:S04]  /*64a0*/  @P0 IMAD R0, R54, UR36, RZ ;  /* 0x0000002436000c24 */ /* 0x002fe8000f8e02ff */
[----:B----4-:R-:W-:Y:S05]  /*64b0*/  @P0 IMAD.WIDE R2, R0, 0x4, R2 ;  /* 0x0000000400020825 */ /* 0x010fea00078e0202 */
[----:B--2--5:R2:W5:Y:S02]  /*64c0*/  @P0 LDG.E R24, desc[UR4][R2.64] ;  /* 0x0000000402180981 */ /* 0x024564000c1e1900 */
[----:B--2---:R-:W4:Y:S02]  /*64d0*/  @!P0 LDC R24, c[0x0][0x8a0] ;  /* 0x00022800ff188b82 */ /* 0x004f240000000800 */
.L_x_100:
[----:B---3-5:R-:W-:Y:S01]  /*64e0*/  FSETP.NEU.AND P0, PT, R27, RZ, PT ;  /* 0x000000ff1b00720b */ /* 0x028fe20003f0d000 */
[----:B------:R-:W-:Y:S01]  /*64f0*/  IMAD.SHL.U32 R35, R60, 0x4, RZ ;  /* 0x000000043c237824 */ /* 0x000fe200078e00ff */
[----:B------:R-:W-:Y:S01]  /*6500*/  SEL R5, RZ, 0xffffffff, P3 ;  /* 0xffffffffff057807 */ /* 0x000fe20001800000 */
[----:B------:R-:W-:Y:S01]  /*6510*/  BSSY B1, `(.L_x_101) ;  /* 0x0000043000017945 */ /* 0x000fe20003800000 */
[----:B------:R-:W-:Y:S01]  /*6520*/  @!P4 LOP3.LUT P3, RZ, R61, 0xff, RZ, 0xc0, !PT ;  /* 0x000000ff3dffc812 */ /* 0x000fe2000786c0ff */
[----:B------:R-:W-:Y:S01]  /*6530*/  VIADD R75, R35, UR44 ;  /* 0x0000002c234b7c36 */ /* 0x000fe20008000000 */
[----:B------:R-:W-:Y:S01]  /*6540*/  @!P4 SEL R2, RZ, 0xffffffff, P0 ;  /* 0xffffffffff02c807 */ /* 0x000fe20000000000 */
[----:B------:R-:W-:Y:S01]  /*6550*/  IMAD.MOV.U32 R79, RZ, RZ, 0x1 ;  /* 0x00000001ff4f7424 */ /* 0x000fe200078e00ff */
[----:B------:R-:W-:Y:S01]  /*6560*/  LOP3.LUT R69, R69, 0x1, RZ, 0x3c, !PT ;  /* 0x0000000145457812 */ /* 0x000fe200078e3cff */
[----:B------:R-:W-:Y:S01]  /*6570*/  IMAD.MOV.U32 R34, RZ, RZ, RZ ;  /* 0x000000ffff227224 */ /* 0x000fe200078e00ff */
[----:B------:R-:W-:Y:S02]  /*6580*/  @P2 SEL R2, R5, R2, !P3 ;  /* 0x0000000205022207 */ /* 0x000fe40005800000 */
[----:B------:R-:W-:Y:S02]  /*6590*/  CS2R R38, SRZ ;  /* 0x0000000000267805 */ /* 0x000fe4000001ff00 */
[----:B------:R-:W-:Y:S02]  /*65a0*/  LEA R76, R22, UR44, 0x3 ;  /* 0x0000002c164c7c11 */ /* 0x000fe4000f8e18ff */
[----:B------:R-:W-:Y:S02]  /*65b0*/  CS2R R36, SRZ ;  /* 0x0000000000247805 */ /* 0x000fe4000001ff00 */
[----:B------:R-:W-:Y:S02]  /*65c0*/  @!P4 LOP3.LUT R2, R2, 0x1, RZ, 0xc0, !PT ;  /* 0x000000010202c812 */ /* 0x000fe400078ec0ff */
[----:B------:R-:W-:Y:S02]  /*65d0*/  CS2R R42, SRZ ;  /* 0x00000000002a7805 */ /* 0x000fe4000001ff00 */
[----:B------:R-:W-:Y:S02]  /*65e0*/  SHF.L.U32 R3, R68, 0x1f, RZ ;  /* 0x0000001f44037819 */ /* 0x000fe400000006ff */
[----:B------:R-:W-:Y:S02]  /*65f0*/  CS2R R40, SRZ ;  /* 0x0000000000287805 */ /* 0x000fe4000001ff00 */
[----:B------:R-:W-:Y:S02]  /*6600*/  ISETP.NE.U32.OR P6, PT, R2, 0x1, P4 ;  /* 0x000000010200780c */ /* 0x000fe400027c5470 */
[----:B------:R-:W-:Y:S02]  /*6610*/  CS2R R46, SRZ ;  /* 0x00000000002e7805 */ /* 0x000fe4000001ff00 */
[----:B------:R-:W-:Y:S02]  /*6620*/  LEA.HI R25, R22, R22, RZ, 0x1 ;  /* 0x0000001616197211 */ /* 0x000fe400078f08ff */
[----:B------:R-:W-:Y:S02]  /*6630*/  CS2R R44, SRZ ;  /* 0x00000000002c7805 */ /* 0x000fe4000001ff00 */
[----:B------:R-:W-:Y:S02]  /*6640*/  LOP3.LUT P4, R65, R61, 0xff, RZ, 0xc0, !PT ;  /* 0x000000ff3d417812 */ /* 0x000fe4000788c0ff */
[----:B------:R-:W-:Y:S02]  /*6650*/  CS2R R50, SRZ ;  /* 0x0000000000327805 */ /* 0x000fe4000001ff00 */
[----:B------:R-:W-:Y:S01]  /*6660*/  SEL R2, RZ, 0xffffffff, P0 ;  /* 0xffffffffff027807 */ /* 0x000fe20000000000 */
[C---:B-1----:R-:W-:Y:S01]  /*6670*/  IMAD.SHL.U32 R0, R25.reuse, 0x40, RZ ;  /* 0x0000004019007824 */ /* 0x042fe200078e00ff */
[----:B------:R-:W-:Y:S02]  /*6680*/  LOP3.LUT R25, R25, 0xffe, RZ, 0xc0, !PT ;  /* 0x00000ffe19197812 */ /* 0x000fe400078ec0ff */
[----:B------:R-:W-:Y:S02]  /*6690*/  CS2R R48, SRZ ;  /* 0x0000000000307805 */ /* 0x000fe4000001ff00 */
[----:B------:R-:W-:Y:S01]  /*66a0*/  @P1 SEL R2, R5, R2, !P4 ;  /* 0x0000000205021207 */ /* 0x000fe20006000000 */
[----:B------:R-:W-:Y:S01]  /*66b0*/  VIADD R78, R75, 0x400 ;  /* 0x000004004b4e7836 */ /* 0x000fe20000000000 */
[----:B------:R-:W-:Y:S01]  /*66c0*/  LOP3.LUT R0, R0, 0xffffff80, RZ, 0xc0, !PT ;  /* 0xffffff8000007812 */ /* 0x000fe200078ec0ff */
[----:B------:R-:W-:Y:S01]  /*66d0*/  IMAD.IADD R25, R22, 0x1, -R25 ;  /* 0x0000000116197824 */ /* 0x000fe200078e0a19 */
[----:B------:R-:W-:Y:S01]  /*66e0*/  @P6 SHF.L.U32 R4, R69, 0x1f, RZ ;  /* 0x0000001f45046819 */ /* 0x000fe200000006ff */
[----:B------:R-:W-:Y:S01]  /*66f0*/  IMAD.IADD R74, R70, 0x1, R75 ;  /* 0x00000001464a7824 */ /* 0x000fe200078e024b */
[----:B------:R-:W-:Y:S01]  /*6700*/  LOP3.LUT R2, R2, 0x1, RZ, 0xc0, !PT ;  /* 0x0000000102027812 */ /* 0x000fe200078ec0ff */
[----:B------:R-:W-:Y:S01]  /*6710*/  IMAD.IADD R0, R23, 0x1, R0 ;  /* 0x0000000117007824 */ /* 0x000fe200078e0200 */
[----:B------:R-:W1:Y:S01]  /*6720*/  @P6 SYNCS.PHASECHK.TRANS64.TRYWAIT P3, [UR44+0x40], R4 ;  /* 0x00004004ff0065a7 */ /* 0x000e62000806112c */
[----:B------:R-:W-:Y:S02]  /*6730*/  P2R R73, PR, RZ, 0x40 ;  /* 0x00000040ff497803 */ /* 0x000fe40000000000 */
[----:B------:R-:W-:Y:S01]  /*6740*/  ISETP.NE.U32.AND P5, PT, R2, 0x1, PT ;  /* 0x000000010200780c */ /* 0x000fe20003fa5070 */
[----:B------:R-:W-:Y:S03]  /*6750*/  IMAD R25, R25, 0x100000, R0 ;  /* 0x0010000019197824 */ /* 0x000fe600078e0200 */
[----:B------:R-:W-:Y:S01]  /*6760*/  P2R R80, PR, RZ, 0x20 ;  /* 0x00000020ff507803 */ /* 0x000fe20000000000 */
[----:B------:R2:W3:Y:S01]  /*6770*/  SYNCS.PHASECHK.TRANS64.TRYWAIT P2, [R76+URZ+0xb0], R3 ;  /* 0x0000b0034c0075a7 */ /* 0x0004e200080411ff */
[----:B-1----:R-:W-:Y:S01]  /*6780*/  @P6 SEL R79, RZ, 0x1, !P3 ;  /* 0x00000001ff4f6807 */ /* 0x002fe20005800000 */
[----:B--2---:R-:W-:Y:S06]  /*6790*/  @!P6 BRA `(.L_x_102) ;  /* 0x000000000068e947 */ /* 0x004fec0003800000 */
[----:B------:R-:W-:Y:S01]  /*67a0*/  @P5 IMAD R5, R71, 0x4, R78 ;  /* 0x0000000447055824 */ /* 0x000fe200078e024e */
[----:B------:R-:W-:Y:S01]  /*67b0*/  ISETP.NE.AND P0, PT, R79, RZ, PT ;  /* 0x000000ff4f00720c */ /* 0x000fe20003f05270 */
[----:B------:R-:W-:Y:S01]  /*67c0*/  @P5 IMAD R2, R71, 0x4, R75 ;  /* 0x0000000447025824 */ /* 0x000fe200078e024b */
[----:B------:R-:W-:Y:S01]  /*67d0*/  BSSY B0, `(.L_x_103) ;  /* 0x000000e000007945 */ /* 0x000fe20003800000 */
[----:B------:R-:W-:Y:S01]  /*67e0*/  IMAD.MOV.U32 R38, RZ, RZ, RZ ;  /* 0x000000ffff267224 */ /* 0x000fe200078e00ff */
[----:B------:R-:W-:Y:S01]  /*67f0*/  CS2R R42, SRZ ;  /* 0x00000000002a7805 */ /* 0x000fe2000001ff00 */
[----:B------:R-:W-:Y:S01]  /*6800*/  @P5 IMAD.IADD R4, R70, 0x1, R5 ;  /* 0x0000000146045824 */ /* 0x000fe200078e0205 */
[----:B------:R-:W-:Y:S02]  /*6810*/  CS2R R40, SRZ ;  /* 0x0000000000287805 */ /* 0x000fe4000001ff00 */
[----:B------:R-:W-:Y:S02]  /*6820*/  CS2R R36, SRZ ;  /* 0x0000000000247805 */ /* 0x000fe4000001ff00 */
[----:B------:R-:W-:Y:S02]  /*6830*/  CS2R R50, SRZ ;  /* 0x0000000000327805 */ /* 0x000fe4000001ff00 */
[----:B------:R-:W-:Y:S02]  /*6840*/  CS2R R48, SRZ ;  /* 0x0000000000307805 */ /* 0x000fe4000001ff00 */
[----:B------:R-:W-:Y:S02]  /*6850*/  CS2R R46, SRZ ;  /* 0x00000000002e7805 */ /* 0x000fe4000001ff00 */
[----:B------:R-:W-:Y:S01]  /*6860*/  CS2R R44, SRZ ;  /* 0x00000000002c7805 */ /* 0x000fe2000001ff00 */
[----:B------:R-:W-:Y:S06]  /*6870*/  @P0 BRA `(.L_x_104) ;  /* 0x00000000000c0947 */ /* 0x000fec0003800000 */
[----:B------:R-:W-:Y:S04]  /*6880*/  SHF.L.U32 R5, R69, 0x1f, RZ ;  /* 0x0000001f45057819 */ /* 0x000fe800000006ff */
[----:B------:R-:W1:Y:S02]  /*6890*/  SYNCS.PHASECHK.TRANS64.TRYWAIT P0, [UR44+0x40], R5 ;  /* 0x00004005ff0075a7 */ /* 0x000e64000800112c */
[----:B-1----:R-:W-:Y:S05]  /*68a0*/  @!P0 BRA `(.L_x_105) ;  /* 0x0000003000988947 */ /* 0x002fea0003800000 */
.L_x_104:
[----:B------:R-:W-:Y:S05]  /*68b0*/  BSYNC B0 ;  /* 0x0000000000007941 */ /* 0x000fea0003800000 */
.L_x_103:
[----:B------:R-:W-:Y:S01]  /*68c0*/  ISETP.NE.AND P0, PT, R80, RZ, PT ;  /* 0x000000ff5000720c */ /* 0x000fe20003f05270 */
[----:B------:R-:W-:Y:S11]  /*68d0*/  HFMA2 R34, -RZ, RZ, 0, 5.9604644775390625e-08 ;  /* 0x00000001ff227431 */ /* 0x000ff600000001ff */
[----:B------:R-:W-:Y:S01]  /*68e0*/  @!UPT UIADD3 URZ, UPT, UPT, URZ, URZ, URZ ;  /* 0x000000fffffff290 */ /* 0x000fe2000fffe0ff */
[----:B------:R-:W-:Y:S05]  /*68f0*/  @P0 WARPSYNC.ALL ;  /* 0x0000000000000948 */ /* 0x000fea0003800000 */
[----:B------:R2:W1:Y:S04]  /*6900*/  @P0 LDSM.16.M88.4 R40, [R2+0x400] ;  /* 0x000400000228083b */ /* 0x0004680000000200 */
[----:B------:R2:W1:Y:S04]  /*6910*/  @P0 LDSM.16.M88.4 R36, [R4] ;  /* 0x000000000424083b */ /* 0x0004680000000200 */
[----:B------:R2:W1:Y:S04]  /*6920*/  @P0 LDSM.16.M88.4 R48, [R35+UR44+0x400] ;  /* 0x0004002c2330083b */ /* 0x0004680008000200 */
[----:B------:R2:W1:Y:S02]  /*6930*/  @P0 LDSM.16.M88.4 R44, [R74+0x400] ;  /* 0x000400004a2c083b */ /* 0x0004640000000200 */
.L_x_102:
[----:B------:R-:W-:Y:S05]  /*6940*/  BSYNC B1 ;  /* 0x0000000000017941 */ /* 0x000fea0003800000 */
.L_x_101:
[----:B-1----:R-:W-:Y:S04]  /*6950*/  SHF.R.U32.HI R5, RZ, 0x15, R25 ;  /* 0x00000015ff057819 */ /* 0x002fe80000011619 */
[----:B------:R-:W-:Y:S01]  /*6960*/  LOP3.LUT P0, RZ, R5, 0x3, R62, 0x48, !PT ;  /* 0x0000000305ff7812 */ /* 0x000fe2000780483e */
[----:B------:R-:W-:Y:S01]  /*6970*/  @!UPT UIADD3 URZ, UPT, UPT, URZ, URZ, URZ ;  /* 0x000000fffffff290 */ /* 0x000fe2000fffe0ff */
[----:B---3--:R-:W-:Y:S11]  /*6980*/  @P2 BRA `(.L_x_106) ;  /* 0x0000000000082947 */ /* 0x008ff60003800000 */
[----:B------:R-:W1:Y:S02]  /*6990*/  SYNCS.PHASECHK.TRANS64.TRYWAIT P1, [R76+URZ+0xb0], R3 ;  /* 0x0000b0034c0075a7 */ /* 0x000e6400080211ff */
[----:B-1----:R-:W-:Y:S05]  /*69a0*/  @!P1 BRA `(.L_x_107) ;  /* 0x0000003000709947 */ /* 0x002fea0003800000 */
.L_x_106:
[----:B------:R-:W-:Y:S05]  /*69b0*/  @!P0 BRA `(.L_x_108) ;  /* 0x0000000000408947 */ /* 0x000fea0003800000 */
[----:B------:R-:W3:Y:S01]  /*69c0*/  LDCU.64 UR8, c[0x4][0x70] ;  /* 0x01000e00ff0877ac */ /* 0x000ee20008000a00 */
[----:B-1----:R-:W-:Y:S01]  /*69d0*/  MOV R3, 0x0 ;  /* 0x0000000000037802 */ /* 0x002fe20000000f00 */
[----:B------:R-:W-:Y:S02]  /*69e0*/  HFMA2 R12, -RZ, RZ, 0, 5.9604644775390625e-08 ;  /* 0x00000001ff0c7431 */ /* 0x000fe400000001ff */
[----:B------:R-:W-:Y:S02]  /*69f0*/  IMAD.MOV.U32 R8, RZ, RZ, 0x192 ;  /* 0x00000192ff087424 */ /* 0x000fe400078e00ff */
[----:B------:R-:W-:Y:S01]  /*6a00*/  IMAD.MOV.U32 R13, RZ, RZ, RZ ;  /* 0x000000ffff0d7224 */ /* 0x000fe200078e00ff */
[----:B------:R-:W1:Y:S01]  /*6a10*/  LDCU.64 UR6, c[0x4][0x78] ;  /* 0x01000f00ff0677ac */ /* 0x000e620008000a00 */
[----:B--2---:R-:W2:Y:S01]  /*6a20*/  LDC.64 R2, c[0x4][R3] ;  /* 0x0100000003027b82 */ /* 0x004ea20000000a00 */
[----:B------:R-:W5:Y:S01]  /*6a30*/  LDCU.64 UR4, c[0x4][0x10] ;  /* 0x01000200ff0477ac */ /* 0x000f620008000a00 */
[----:B---3--:R-:W-:Y:S01]  /*6a40*/  MOV R5, UR9 ;  /* 0x0000000900057c02 */ /* 0x008fe20008000f00 */
[----:B------:R-:W-:Y:S01]  /*6a50*/  IMAD.U32 R4, RZ, RZ, UR8 ;  /* 0x00000008ff047e24 */ /* 0x000fe2000f8e00ff */
[----:B-1----:R-:W-:Y:S01]  /*6a60*/  MOV R7, UR7 ;  /* 0x0000000700077c02 */ /* 0x002fe20008000f00 */
[----:B------:R-:W-:Y:S01]  /*6a70*/  IMAD.U32 R6, RZ, RZ, UR6 ;  /* 0x00000006ff067e24 */ /* 0x000fe2000f8e00ff */
[----:B-----5:R-:W-:Y:S01]  /*6a80*/  MOV R11, UR5 ;  /* 0x00000005000b7c02 */ /* 0x020fe20008000f00 */
[----:B------:R-:W-:Y:S02]  /*6a90*/  IMAD.U32 R10, RZ, RZ, UR4 ;  /* 0x00000004ff0a7e24 */ /* 0x000fe4000f8e00ff */
[----:B------:R-:W-:Y:S07]  /*6aa0*/  LEPC R20, `(.L_x_108) ;  /* 0x000000001014794e */ /* 0x000fee0000000000 */
[----:B--2-4-:R-:W-:Y:S05]  /*6ab0*/  CALL.ABS.NOINC R2 ;  /* 0x0000000002007343 */ /* 0x014fea0003c00000 */
.L_x_108:
[----:B------:R-:W-:Y:S01]  /*6ac0*/  LOP3.LUT R20, R48, 0xffffe000, RZ, 0xc0, !PT ;  /* 0xffffe00030147812 */ /* 0x000fe200078ec0ff */
[----:B------:R-:W-:Y:S05]  /*6ad0*/  WARPSYNC.ALL ;  /* 0x0000000000007948 */ /* 0x000fea0003800000 */
[----:B------:R-:W-:Y:S01]  /*6ae0*/  R2UR UR4, R25 ;  /* 0x00000000190472ca */ /* 0x000fe200000e0000 */
[----:B------:R-:W-:Y:S01]  /*6af0*/  IMAD.SHL.U32 R81, R71, 0x4, RZ ;  /* 0x0000000447517824 */ /* 0x000fe200078e00ff */
[----:B------:R-:W-:Y:S01]  /*6b00*/  LOP3.LUT R21, R49, 0xffffe000, RZ, 0xc0, !PT ;  /* 0xffffe00031157812 */ /* 0x000fe200078ec0ff */
[----:B------:R-:W-:Y:S01]  /*6b10*/  BSSY.RECONVERGENT B0, `(.L_x_109) ;  /* 0x0000059000007945 */ /* 0x000fe20003800200 */
[----:B------:R-:W-:Y:S02]  /*6b20*/  LOP3.LUT R26, R51, 0xffffe000, RZ, 0xc0, !PT ;  /* 0xffffe000331a7812 */ /* 0x000fe400078ec0ff */
[----:B------:R-:W-:Y:S02]  /*6b30*/  LOP3.LUT R32, R45, 0xffffe000, RZ, 0xc0, !PT ;  /* 0xffffe0002d207812 */ /* 0x000fe400078ec0ff */
[----:B------:R-:W-:Y:S02]  /*6b40*/  LOP3.LUT R33, R46, 0xffffe000, RZ, 0xc0, !PT ;  /* 0xffffe0002e217812 */ /* 0x000fe400078ec0ff */
[----:B------:R-:W-:Y:S02]  /*6b50*/  IADD3 R77, PT, PT, R78, R81, RZ ;  /* 0x000000514e4d7210 */ /* 0x000fe40007ffe0ff */
[----:B------:R-:W-:Y:S01]  /*6b60*/  ISETP.NE.AND P0, PT, R72, RZ, PT ;  /* 0x000000ff4800720c */ /* 0x000fe20003f05270 */
[----:B--2---:R-:W4:Y:S02]  /*6b70*/  LDTM.16dp128bit.x8 R4, tmem[UR4] ;  /* 0x00000004000479ee */ /* 0x004f240008180000 */
[----:B------:R-:W-:Y:S02]  /*6b80*/  IMAD.IADD R78, R70, 0x1, R77 ;  /* 0x00000001464e7824 */ /* 0x000fe400078e024d */
[C---:B----4-:R-:W-:Y:S01]  /*6b90*/  FMUL R0, R24.reuse, R4 ;  /* 0x0000000418007220 */ /* 0x050fe20000400000 */
[C---:B------:R-:W-:Y:S01]  /*6ba0*/  FMUL R2, R24.reuse, R5 ;  /* 0x0000000518027220 */ /* 0x040fe20000400000 */
[C---:B-1----:R-:W-:Y:S01]  /*6bb0*/  FMUL R3, R24.reuse, R6 ;  /* 0x0000000618037220 */ /* 0x042fe20000400000 */
[----:B------:R-:W-:Y:S01]  /*6bc0*/  FMUL R7, R24, R7 ;  /* 0x0000000718077220 */ /* 0x000fe20000400000 */
[C---:B------:R-:W-:Y:S01]  /*6bd0*/  FFMA R28, R27.reuse, R20, R0 ;  /* 0x000000141b1c7223 */ /* 0x040fe20000000000 */
[----:B------:R-:W-:Y:S01]  /*6be0*/  LOP3.LUT R20, R50, 0xffffe000, RZ, 0xc0, !PT ;  /* 0xffffe00032147812 */ /* 0x000fe200078ec0ff */
[C---:B------:R-:W-:Y:S01]  /*6bf0*/  FFMA R29, R27.reuse, R21, R2 ;  /* 0x000000151b1d7223 */ /* 0x040fe20000000002 */
[----:B------:R-:W-:Y:S01]  /*6c00*/  LOP3.LUT R21, R44, 0xffffe000, RZ, 0xc0, !PT ;  /* 0xffffe0002c157812 */ /* 0x000fe200078ec0ff */
[C---:B------:R-:W-:Y:S01]  /*6c10*/  FMUL R4, R24.reuse, R8 ;  /* 0x0000000818047220 */ /* 0x040fe20000400000 */
[----:B------:R-:W-:Y:S01]  /*6c20*/  F2FP.TF32.F32.PACK_B R28, R28 ;  /* 0x0000001cff1c723e */ /* 0x000fe200024050ff */
[----:B------:R-:W-:Y:S01]  /*6c30*/  FFMA R30, R27, R20, R3 ;  /* 0x000000141b1e7223 */ /* 0x000fe20000000003 */
[----:B------:R-:W-:Y:S01]  /*6c40*/  LOP3.LUT R20, R47, 0xffffe000, RZ, 0xc0, !PT ;  /* 0xffffe0002f147812 */ /* 0x000fe200078ec0ff */
[C---:B------:R-:W-:Y:S01]  /*6c50*/  FMUL R5, R24.reuse, R9 ;  /* 0x0000000918057220 */ /* 0x040fe20000400000 */
[----:B------:R-:W-:Y:S01]  /*6c60*/  F2FP.TF32.F32.PACK_B R29, R29 ;  /* 0x0000001dff1d723e */ /* 0x000fe200024050ff */
[C---:B------:R-:W-:Y:S01]  /*6c70*/  FMUL R6, R24.reuse, R10 ;  /* 0x0000000a18067220 */ /* 0x040fe20000400000 */
[----:B------:R-:W-:Y:S01]  /*6c80*/  F2FP.TF32.F32.PACK_B R30, R30 ;  /* 0x0000001eff1e723e */ /* 0x000fe200024050ff */
[----:B------:R-:W-:Y:S01]  /*6c90*/  FFMA R31, R27, R26, R7 ;  /* 0x0000001a1b1f7223 */ /* 0x000fe20000000007 */
[----:B------:R-:W-:Y:S01]  /*6ca0*/  LOP3.LUT R26, R41, 0xffffe000, RZ, 0xc0, !PT ;  /* 0xffffe000291a7812 */ /* 0x000fe200078ec0ff */
[----:B------:R-:W-:Y:S01]  /*6cb0*/  FMUL R11, R24, R11 ;  /* 0x0000000b180b7220 */ /* 0x000fe20000400000 */
[C---:B------:R-:W-:Y:S01]  /*6cc0*/  FFMA R4, R27.reuse, R21, R4 ;  /* 0x000000151b047223 */ /* 0x040fe20000000004 */
[----:B------:R-:W-:Y:S01]  /*6cd0*/  LOP3.LUT R21, R40, 0xffffe000, RZ, 0xc0, !PT ;  /* 0xffffe00028157812 */ /* 0x000fe200078ec0ff */
[C---:B------:R-:W-:Y:S01]  /*6ce0*/  FFMA R5, R27.reuse, R32, R5 ;  /* 0x000000201b057223 */ /* 0x040fe20000000005 */
[----:B------:R-:W-:Y:S01]  /*6cf0*/  F2FP.TF32.F32.PACK_B R31, R31 ;  /* 0x0000001fff1f723e */ /* 0x000fe200024050ff */
        /* <DEDUP_REMOVED lines=8> */
[----:B------:R1:W-:Y:S01]  /*6d80*/  STSM.16.M88.4 [R75+0x400], R28 ;  /* 0x0004001c4b007844 */ /* 0x0003e20000000200 */
[----:B------:R-:W-:Y:S01]  /*6d90*/  F2FP.TF32.F32.PACK_B R6, R6 ;  /* 0x00000006ff06723e */ /* 0x000fe200024050ff */
[C---:B------:R-:W-:Y:S01]  /*6da0*/  FMUL R10, R24.reuse, R14 ;  /* 0x0000000e180a7220 */ /* 0x040fe20000400000 */
[----:B------:R-:W-:Y:S01]  /*6db0*/  F2FP.TF32.F32.PACK_B R7, R7 ;  /* 0x00000007ff07723e */ /* 0x000fe200024050ff */
[----:B------:R-:W-:Y:S01]  /*6dc0*/  FMUL R15, R24, R15 ;  /* 0x0000000f180f7220 */ /* 0x000fe20000400000 */
[C---:B------:R-:W-:Y:S01]  /*6dd0*/  FFMA R8, R27.reuse, R21, R8 ;  /* 0x000000151b087223 */ /* 0x040fe20000000008 */
[C---:B------:R-:W-:Y:S01]  /*6de0*/  FFMA R9, R27.reuse, R26, R9 ;  /* 0x0000001a1b097223 */ /* 0x040fe20000000009 */
[C---:B------:R-:W-:Y:S01]  /*6df0*/  FFMA R10, R27.reuse, R33, R10 ;  /* 0x000000211b0a7223 */ /* 0x040fe2000000000a */
[----:B------:R1:W-:Y:S01]  /*6e00*/  STSM.16.M88.4 [R74+0x400], R4 ;  /* 0x000400044a007844 */ /* 0x0003e20000000200 */
[----:B------:R-:W-:Y:S01]  /*6e10*/  LOP3.LUT R21, R36, 0xffffe000, RZ, 0xc0, !PT ;  /* 0xffffe00024157812 */ /* 0x000fe200078ec0ff */
[----:B------:R-:W-:Y:S01]  /*6e20*/  FFMA R11, R27, R20, R15 ;  /* 0x000000141b0b7223 */ /* 0x000fe2000000000f */
[----:B------:R-:W-:Y:S01]  /*6e30*/  LOP3.LUT R20, R37, 0xffffe000, RZ, 0xc0, !PT ;  /* 0xffffe00025147812 */ /* 0x000fe200078ec0ff */
[C---:B------:R-:W-:Y:S01]  /*6e40*/  FMUL R12, R24.reuse, R16 ;  /* 0x00000010180c7220 */ /* 0x040fe20000400000 */
[----:B------:R-:W-:Y:S01]  /*6e50*/  FMUL R13, R24, R17 ;  /* 0x00000011180d7220 */ /* 0x000fe20000400000 */
[----:B------:R-:W-:Y:S01]  /*6e60*/  LOP3.LUT R33, R38, 0xffffe000, RZ, 0xc0, !PT ;  /* 0xffffe00026217812 */ /* 0x000fe200078ec0ff */
[C---:B------:R-:W-:Y:S01]  /*6e70*/  FMUL R14, R24.reuse, R18 ;  /* 0x00000012180e7220 */ /* 0x040fe20000400000 */
[----:B------:R-:W-:Y:S01]  /*6e80*/  LOP3.LUT R26, R39, 0xffffe000, RZ, 0xc0, !PT ;  /* 0xffffe000271a7812 */ /* 0x000fe200078ec0ff */
[----:B------:R-:W-:Y:S01]  /*6e90*/  FMUL R19, R24, R19 ;  /* 0x0000001318137220 */ /* 0x000fe20000400000 */
[C---:B------:R-:W-:Y:S01]  /*6ea0*/  FFMA R12, R27.reuse, R21, R12 ;  /* 0x000000151b0c7223 */ /* 0x040fe2000000000c */
[C---:B------:R-:W-:Y:S01]  /*6eb0*/  FFMA R13, R27.reuse, R20, R13 ;  /* 0x000000141b0d7223 */ /* 0x040fe2000000000d */
[C---:B------:R-:W-:Y:S01]  /*6ec0*/  FFMA R14, R27.reuse, R33, R14 ;  /* 0x000000211b0e7223 */ /* 0x040fe2000000000e */
[----:B------:R-:W-:Y:S01]  /*6ed0*/  FFMA R15, R27, R26, R19 ;  /* 0x0000001a1b0f7223 */ /* 0x000fe20000000013 */
[----:B------:R-:W-:Y:S02]  /*6ee0*/  F2FP.TF32.F32.PACK_B R8, R8 ;  /* 0x00000008ff08723e */ /* 0x000fe400024050ff */
[----:B------:R-:W-:Y:S02]  /*6ef0*/  F2FP.TF32.F32.PACK_B R9, R9 ;  /* 0x00000009ff09723e */ /* 0x000fe400024050ff */
[----:B------:R-:W-:Y:S02]  /*6f00*/  F2FP.TF32.F32.PACK_B R10, R10 ;  /* 0x0000000aff0a723e */ /* 0x000fe400024050ff */
[----:B------:R-:W-:Y:S02]  /*6f10*/  F2FP.TF32.F32.PACK_B R11, R11 ;  /* 0x0000000bff0b723e */ /* 0x000fe400024050ff */
[----:B------:R-:W-:Y:S02]  /*6f20*/  F2FP.TF32.F32.PACK_B R12, R12 ;  /* 0x0000000cff0c723e */ /* 0x000fe400024050ff */
[----:B------:R-:W-:Y:S01]  /*6f30*/  F2FP.TF32.F32.PACK_B R13, R13 ;  /* 0x0000000dff0d723e */ /* 0x000fe200024050ff */
[----:B------:R1:W-:Y:S01]  /*6f40*/  STSM.16.M88.4 [R77], R8 ;  /* 0x000000084d007844 */ /* 0x0003e20000000200 */
[----:B------:R-:W-:Y:S02]  /*6f50*/  F2FP.TF32.F32.PACK_B R14, R14 ;  /* 0x0000000eff0e723e */ /* 0x000fe400024050ff */
[----:B------:R-:W-:Y:S05]  /*6f60*/  F2FP.TF32.F32.PACK_B R15, R15 ;  /* 0x0000000fff0f723e */ /* 0x000fea00024050ff */
[----:B------:R1:W-:Y:S01]  /*6f70*/  STSM.16.M88.4 [R78], R12 ;  /* 0x0000000c4e007844 */ /* 0x0003e20000000200 */
[----:B------:R-:W-:Y:S01]  /*6f80*/  @!PT LDS RZ, [RZ] ;  /* 0x00000000fffff984 */ /* 0x000fe20000000800 */
[----:B------:R-:W-:Y:S01]  /*6f90*/  @!PT LDS RZ, [RZ] ;  /* 0x00000000fffff984 */ /* 0x000fe20000000800 */
[----:B------:R-:W-:Y:S01]  /*6fa0*/  @!PT LDS RZ, [RZ] ;  /* 0x00000000fffff984 */ /* 0x000fe20000000800 */
[----:B------:R-:W-:Y:S01]  /*6fb0*/  @!PT LDS RZ, [RZ] ;  /* 0x00000000fffff984 */ /* 0x000fe20000000800 */
[----:B------:R2:W-:Y:S07]  /*6fc0*/  MEMBAR.ALL.CTA ;  /* 0x0000000000007992 */ /* 0x0005ee0000008000 */
[----:B--2---:R-:W2:Y:S02]  /*6fd0*/  FENCE.VIEW.ASYNC.S ;  /* 0x00000000000073c6 */ /* 0x004ea40000000000 */
[----:B--2---:R-:W-:Y:S06]  /*6fe0*/  BAR.SYNC.DEFER_BLOCKING 0x1, 0x80 ;  /* 0x0042000000007b1d */ /* 0x004fec0000010000 */
[----:B------:R-:W-:Y:S05]  /*6ff0*/  @P0 BRA `(.L_x_110) ;  /* 0x0000000000280947 */ /* 0x000fea0003800000 */
[----:B------:R-:W2:Y:S01]  /*7000*/  LDCU.64 UR6, c[0x0][0x348] ;  /* 0x00006900ff0677ac */ /* 0x000ea20008000a00 */
[----:B------:R-:W-:Y:S01]  /*7010*/  UIADD3 UR4, UPT, UPT, UR44, 0x400, URZ ;  /* 0x000004002c047890 */ /* 0x000fe2000fffe0ff */
[----:B------:R-:W-:Y:S05]  /*7020*/  UMOV UR51, UR36 ;  /* 0x0000002400337c82 */ /* 0x000fea0008000000 */
[----:B------:R-:W-:Y:S04]  /*7030*/  MOV R64, UR4 ;  /* 0x0000000400407c02 */ /* 0x000fe80008000f00 */
[----:B------:R-:W-:Y:S01]  /*7040*/  R2UR UR48, R64 ;  /* 0x00000000403072ca */ /* 0x000fe200000e0000 */
[----:B--2---:R-:W-:Y:S04]  /*7050*/  UIADD3 UR4, UP0, UPT, UR6, 0x680, URZ ;  /* 0x0000068006047890 */ /* 0x004fe8000ff1e0ff */
[----:B------:R-:W-:Y:S09]  /*7060*/  UIADD3.X UR5, UPT, UPT, URZ, UR7, URZ, UP0, !UPT ;  /* 0x00000007ff057290 */ /* 0x000ff200087fe4ff */
[----:B------:R2:W-:Y:S01]  /*7070*/  UTMASTG.3D [UR48], [UR4] ;  /* 0x00000030040073b5 */ /* 0x0005e20008010000 */
[----:B------:R0:W-:Y:S01]  /*7080*/  UTMACMDFLUSH ;  /* 0x00000000000079b7 */ /* 0x0001e20000000000 */
[----:B--2---:R-:W-:Y:S04]  /*7090*/  DEPBAR.LE SB0, 0x1 ;  /* 0x000080400000791a */ /* 0x004fe80000000000 */
.L_x_110:
[----:B------:R-:W-:Y:S05]  /*70a0*/  BSYNC.RECONVERGENT B0 ;  /* 0x0000000000007941 */ /* 0x000fea0003800200 */
.L_x_109:
[----:B------:R-:W-:Y:S01]  /*70b0*/  BAR.SYNC.DEFER_BLOCKING 0x1, 0x80 ;  /* 0x0042000000007b1d */ /* 0x000fe20000010000 */
[----:B------:R-:W-:Y:S01]  /*70c0*/  ISETP.NE.AND P1, PT, R73, RZ, PT ;  /* 0x000000ff4900720c */ /* 0x000fe20003f25270 */
[----:B------:R-:W-:Y:S01]  /*70d0*/  UISETP.NE.AND UP0, UPT, UR47, URZ, UPT ;  /* 0x000000ff2f00728c */ /* 0x000fe2000bf05270 */
[----:B------:R-:W-:Y:S11]  /*70e0*/  LEA R3, R34, UR44, 0x3 ;  /* 0x0000002c22037c11 */ /* 0x000ff6000f8e18ff */
[----:B------:R-:W-:Y:S01]  /*70f0*/  @P1 SHF.L.U32 R2, R69, 0x1f, RZ ;  /* 0x0000001f45021819 */ /* 0x000fe200000006ff */
[----:B------:R-:W-:Y:S06]  /*7100*/  BRA.U !UP0, `(.L_x_111) ;  /* 0x0000000108247547 */ /* 0x000fec000b800000 */
[----:B-1----:R-:W-:Y:S01]  /*7110*/  IMAD.U32 R5, RZ, RZ, UR46 ;  /* 0x0000002eff057e24 */ /* 0x002fe2000f8e00ff */
[----:B------:R-:W-:Y:S01]  /*7120*/  MOV R0, UR52 ;  /* 0x0000003400007c02 */ /* 0x000fe20008000f00 */
[----:B------:R-:W-:Y:S03]  /*7130*/  UIADD3 UR4, UPT, UPT, UR46, 0x1, URZ ;  /* 0x000000012e047890 */ /* 0x000fe6000fffe0ff */
[----:B------:R-:W-:Y:S01]  /*7140*/  @P1 LEA R5, R5, UR44, 0x3 ;  /* 0x0000002c05051c11 */ /* 0x000fe2000f8e18ff */
[----:B------:R-:W-:Y:S04]  /*7150*/  UISETP.NE.AND UP0, UPT, UR4, 0x4, UPT ;  /* 0x000000040400788c */ /* 0x000fe8000bf05270 */
[----:B------:R-:W-:Y:S01]  /*7160*/  @P1 VIADD R5, R5, 0x60 ;  /* 0x0000006005051836 */ /* 0x000fe20000000000 */
[----:B------:R-:W-:Y:S04]  /*7170*/  USEL UR46, UR4, URZ, UP0 ;  /* 0x000000ff042e7287 */ /* 0x000fe80008000000 */
[----:B------:R-:W-:Y:S04]  /*7180*/  @P1 PRMT R0, R0, 0x654, R5 ;  /* 0x0000065400001816 */ /* 0x000fe80000000005 */
[----:B------:R2:W-:Y:S04]  /*7190*/  @P1 SYNCS.ARRIVE.TRANS64.RED.A1T0 RZ, [R0+URZ], RZ ;  /* 0x000000ff00ff19a7 */ /* 0x0005e800081004ff */
.L_x_111:
[----:B------:R-:W3:Y:S01]  /*71a0*/  @P1 SYNCS.PHASECHK.TRANS64.TRYWAIT P0, [R3+URZ+0x40], R2 ;  /* 0x00004002030015a7 */ /* 0x000ee200080011ff */
[----:B------:R-:W-:Y:S01]  /*71b0*/  BSSY B1, `(.L_x_112) ;  /* 0x0000017000017945 */ /* 0x000fe20003800000 */
[----:B---3--:R-:W-:Y:S03]  /*71c0*/  @P1 SEL R79, RZ, 0x1, !P0 ;  /* 0x00000001ff4f1807 */ /* 0x008fe60004000000 */
[----:B------:R-:W-:Y:S05]  /*71d0*/  @!P1 BRA `(.L_x_113) ;  /* 0x0000000000509947 */ /* 0x000fea0003800000 */
[----:B------:R-:W-:Y:S01]  /*71e0*/  ISETP.NE.AND P1, PT, R80, RZ, PT ;  /* 0x000000ff5000720c */ /* 0x000fe20003f25270 */
[----:B------:R-:W-:Y:S01]  /*71f0*/  BSSY B0, `(.L_x_114) ;  /* 0x000000a000007945 */ /* 0x000fe20003800000 */
[----:B------:R-:W-:Y:S11]  /*7200*/  ISETP.NE.AND P0, PT, R79, RZ, PT ;  /* 0x000000ff4f00720c */ /* 0x000ff60003f05270 */
[----:B-1----:R-:W-:Y:S04]  /*7210*/  @P1 IMAD R4, R34, 0x2000, R35 ;  /* 0x0000200022041824 */ /* 0x002fe800078e0223 */
[----:B------:R-:W-:Y:S05]  /*7220*/  @P1 VIADD R2, R4, UR44 ;  /* 0x0000002c04021c36 */ /* 0x000fea0008000000 */
[----:B------:R-:W-:Y:S01]  /*7230*/  @P1 IADD3 R5, PT, PT, R81, R2, RZ ;  /* 0x0000000251051210 */ /* 0x000fe20007ffe0ff */
[----:B------:R-:W-:Y:S01]  /*7240*/  @P1 IMAD.IADD R2, R70, 0x1, R2 ;  /* 0x0000000146021824 */ /* 0x000fe200078e0202 */
[----:B------:R-:W-:Y:S06]  /*7250*/  @P0 BRA `(.L_x_115) ;  /* 0x00000000000c0947 */ /* 0x000fec0003800000 */
[----:B--2---:R-:W-:Y:S04]  /*7260*/  SHF.L.U32 R0, R69, 0x1f, RZ ;  /* 0x0000001f45007819 */ /* 0x004fe800000006ff */
[----:B------:R-:W1:Y:S02]  /*7270*/  SYNCS.PHASECHK.TRANS64.TRYWAIT P0, [R3+URZ+0x40], R0 ;  /* 0x00004000030075a7 */ /* 0x000e6400080011ff */
[----:B-1----:R-:W-:Y:S05]  /*7280*/  @!P0 BRA `(.L_x_116) ;  /* 0x00000028004c8947 */ /* 0x002fea0003800000 */
.L_x_115:
[----:B------:R-:W-:Y:S05]  /*7290*/  BSYNC B0 ;  /* 0x0000000000007941 */ /* 0x000fea0003800000 */
.L_x_114:
[----:B------:R-:W-:Y:S02]  /*72a0*/  ISETP.NE.AND P0, PT, R80, RZ, PT ;  /* 0x000000ff5000720c */ /* 0x000fe40003f05270 */
[----:B------:R-:W-:Y:S11]  /*72b0*/  IADD3 R34, PT, PT, R34, 0x1, RZ ;  /* 0x0000000122227810 */ /* 0x000ff60007ffe0ff */
[----:B-12---:R-:W-:Y:S01]  /*72c0*/  @P0 IMAD.IADD R0, R70, 0x1, R5 ;  /* 0x0000000146000824 */ /* 0x006fe200078e0205 */
[----:B------:R-:W-:Y:S05]  /*72d0*/  @P0 WARPSYNC.ALL ;  /* 0x0000000000000948 */ /* 0x000fea0003800000 */
[----:B------:R3:W4:Y:S04]  /*72e0*/  @P0 LDSM.16.M88.4 R48, [R4+UR44+0x400] ;  /* 0x0004002c0430083b */ /* 0x0007280008000200 */
[----:B------:R3:W1:Y:S04]  /*72f0*/  @P0 LDSM.16.M88.4 R44, [R2+0x400] ;  /* 0x00040000022c083b */ /* 0x0006680000000200 */
[----:B------:R3:W2:Y:S04]  /*7300*/  @P0 LDSM.16.M88.4 R40, [R5+0x400] ;  /* 0x000400000528083b */ /* 0x0006a80000000200 */
[----:B------:R3:W1:Y:S02]  /*7310*/  @P0 LDSM.16.M88.4 R36, [R0+0x400] ;  /* 0x000400000024083b */ /* 0x0006640000000200 */
.L_x_113:
[----:B------:R-:W-:Y:S05]  /*7320*/  BSYNC B1 ;  /* 0x0000000000017941 */ /* 0x000fea0003800000 */
.L_x_112:
[----:B------:R-:W-:Y:S05]  /*7330*/  VIADD R3, R25, 0x20 ;  /* 0x0000002019037836 */ /* 0x000fea0000000000 */
[----:B------:R-:W-:Y:S04]  /*7340*/  SHF.R.U32.HI R3, RZ, 0x15, R3 ;  /* 0x00000015ff037819 */ /* 0x000fe80000011603 */
[----:B------:R-:W-:Y:S11]  /*7350*/  LOP3.LUT P0, RZ, R3, 0x3, R62, 0x48, !PT ;  /* 0x0000000303ff7812 */ /* 0x000ff6000780483e */
[----:B------:R-:W-:Y:S02]  /*7360*/  @!UPT UIADD3 URZ, UPT, UPT, URZ, URZ, URZ ;  /* 0x000000fffffff290 */ /* 0x000fe4000fffe0ff */
[----:B------:R-:W-:Y:S05]  /*7370*/  @!P0 BRA `(.L_x_117) ;  /* 0x0000000000408947 */ /* 0x000fea0003800000 */
[----:B------:R-:W5:Y:S01]  /*7380*/  LDCU.64 UR8, c[0x4][0x70] ;  /* 0x01000e00ff0877ac */ /* 0x000f620008000a00 */
[----:B------:R-:W-:Y:S01]  /*7390*/  MOV R3, 0x0 ;  /* 0x0000000000037802 */ /* 0x000fe20000000f00 */
[----:B-1----:R-:W-:Y:S02]  /*73a0*/  HFMA2 R12, -RZ, RZ, 0, 5.9604644775390625e-08 ;  /* 0x00000001ff0c7431 */ /* 0x002fe400000001ff */
[----:B------:R-:W-:Y:S02]  /*73b0*/  IMAD.MOV.U32 R8, RZ, RZ, 0x192 ;  /* 0x00000192ff087424 */ /* 0x000fe400078e00ff */
[----:B------:R-:W-:Y:S01]  /*73c0*/  IMAD.MOV.U32 R13, RZ, RZ, RZ ;  /* 0x000000ffff0d7224 */ /* 0x000fe200078e00ff */
[----:B------:R-:W1:Y:S01]  /*73d0*/  LDCU.64 UR6, c[0x4][0x78] ;  /* 0x01000f00ff0677ac */ /* 0x000e620008000a00 */
[----:B---3--:R-:W3:Y:S01]  /*73e0*/  LDC.64 R2, c[0x4][R3] ;  /* 0x0100000003027b82 */ /* 0x008ee20000000a00 */
[----:B------:R-:W4:Y:S01]  /*73f0*/  LDCU.64 UR4, c[0x4][0x10] ;  /* 0x01000200ff0477ac */ /* 0x000f220008000a00 */
[----:B-----5:R-:W-:Y:S01]  /*7400*/  MOV R5, UR9 ;  /* 0x0000000900057c02 */ /* 0x020fe20008000f00 */
[----:B------:R-:W-:Y:S01]  /*7410*/  IMAD.U32 R4, RZ, RZ, UR8 ;  /* 0x00000008ff047e24 */ /* 0x000fe2000f8e00ff */
[----:B-1----:R-:W-:Y:S01]  /*7420*/  MOV R7, UR7 ;  /* 0x0000000700077c02 */ /* 0x002fe20008000f00 */
[----:B------:R-:W-:Y:S01]  /*7430*/  IMAD.U32 R6, RZ, RZ, UR6 ;  /* 0x00000006ff067e24 */ /* 0x000fe2000f8e00ff */
[----:B----4-:R-:W-:Y:S01]  /*7440*/  MOV R11, UR5 ;  /* 0x00000005000b7c02 */ /* 0x010fe20008000f00 */
[----:B------:R-:W-:Y:S02]  /*7450*/  IMAD.U32 R10, RZ, RZ, UR4 ;  /* 0x00000004ff0a7e24 */ /* 0x000fe4000f8e00ff */
[----:B------:R-:W-:Y:S07]  /*7460*/  LEPC R20, `(.L_x_117) ;  /* 0x000000001014794e */ /* 0x000fee0000000000 */
[----:B--23--:R-:W-:Y:S05]  /*7470*/  CALL.ABS.NOINC R2 ;  /* 0x0000000002007343 */ /* 0x00cfea0003c00000 */
.L_x_117:
[----:B----4-:R-:W-:Y:S01]  /*7480*/  LOP3.LUT R20, R48, 0xffffe000, RZ, 0xc0, !PT ;  /* 0xffffe00030147812 */ /* 0x010fe200078ec0ff */
[----:B------:R-:W-:Y:S05]  /*7490*/  WARPSYNC.ALL ;  /* 0x0000000000007948 */ /* 0x000fea0003800000 */
[----:B------:R-:W-:Y:S01]  /*74a0*/  R2UR UR4, R25 ;  /* 0x00000000190472ca */ /* 0x000fe200000e0000 */
[----:B------:R-:W-:Y:S01]  /*74b0*/  IMAD.U32 R83, RZ, RZ, UR46 ;  /* 0x0000002eff537e24 */ /* 0x000fe2000f8e00ff */
[----:B------:R-:W-:Y:S01]  /*74c0*/  LOP3.LUT R21, R49, 0xffffe000, RZ, 0xc0, !PT ;  /* 0xffffe00031157812 */ /* 0x000fe200078ec0ff */
[----:B------:R-:W-:Y:S01]  /*74d0*/  IMAD.U32 R82, RZ, RZ, UR52 ;  /* 0x00000034ff527e24 */ /* 0x000fe2000f8e00ff */
[----:B------:R-:W-:Y:S01]  /*74e0*/  LOP3.LUT R26, R51, 0xffffe000, RZ, 0xc0, !PT ;  /* 0xffffe000331a7812 */ /* 0x000fe200078ec0ff */
[----:B------:R-:W-:Y:S01]  /*74f0*/  BSSY.RECONVERGENT B0, `(.L_x_118) ;  /* 0x000005c000007945 */ /* 0x000fe20003800200 */
[----:B-1----:R-:W-:Y:S02]  /*7500*/  LOP3.LUT R33, R44, 0xffffe000, RZ, 0xc0, !PT ;  /* 0xffffe0002c217812 */ /* 0x002fe400078ec0ff */
[----:B------:R-:W-:Y:S02]  /*7510*/  LOP3.LUT R32, R45, 0xffffe000, RZ, 0xc0, !PT ;  /* 0xffffe0002d207812 */ /* 0x000fe400078ec0ff */
[----:B------:R-:W-:Y:S02]  /*7520*/  ISETP.NE.AND P6, PT, R73, RZ, PT ;  /* 0x000000ff4900720c */ /* 0x000fe40003fc5270 */
[----:B------:R-:W-:Y:S01]  /*7530*/  ISETP.NE.AND P0, PT, R72, RZ, PT ;  /* 0x000000ff4800720c */ /* 0x000fe20003f05270 */
[----:B---3--:R-:W2:Y:S10]  /*7540*/  LDTM.16dp128bit.x8 R4, tmem[UR4+0x20] ;  /* 0x00002004000479ee */ /* 0x008eb40008180000 */
[----:B------:R-:W-:Y:S02]  /*7550*/  @P6 LEA R83, R83, UR44, 0x3 ;  /* 0x0000002c53536c11 */ /* 0x000fe4000f8e18ff */
[----:B------:R-:W-:Y:S03]  /*7560*/  @P6 SHF.L.U32 R84, R69, 0x1f, RZ ;  /* 0x0000001f45546819 */ /* 0x000fe600000006ff */
[----:B------:R-:W-:Y:S05]  /*7570*/  @P6 VIADD R83, R83, 0x60 ;  /* 0x0000006053536836 */ /* 0x000fea0000000000 */
[----:B------:R-:W-:Y:S02]  /*7580*/  @P6 PRMT R82, R82, 0x654, R83 ;  /* 0x0000065452526816 */ /* 0x000fe40000000053 */
[----:B------:R-:W-:Y:S01]  /*7590*/  LEA R83, R34, UR44, 0x3 ;  /* 0x0000002c22537c11 */ /* 0x000fe2000f8e18ff */
[C---:B--2---:R-:W-:Y:S01]  /*75a0*/  FMUL R0, R24.reuse, R4 ;  /* 0x0000000418007220 */ /* 0x044fe20000400000 */
[C---:B------:R-:W-:Y:S01]  /*75b0*/  FMUL R2, R24.reuse, R5 ;  /* 0x0000000518027220 */ /* 0x040fe20000400000 */
[C---:B------:R-:W-:Y:S01]  /*75c0*/  FMUL R3, R24.reuse, R6 ;  /* 0x0000000618037220 */ /* 0x040fe20000400000 */
[----:B------:R-:W-:Y:S01]  /*75d0*/  FMUL R7, R24, R7 ;  /* 0x0000000718077220 */ /* 0x000fe20000400000 */
[C---:B------:R-:W-:Y:S01]  /*75e0*/  FFMA R28, R27.reuse, R20, R0 ;  /* 0x000000141b1c7223 */ /* 0x040fe20000000000 */
[----:B------:R-:W-:Y:S01]  /*75f0*/  LOP3.LUT R20, R50, 0xffffe000, RZ, 0xc0, !PT ;  /* 0xffffe00032147812 */ /* 0x000fe200078ec0ff */
[C---:B------:R-:W-:Y:S01]  /*7600*/  FFMA R29, R27.reuse, R21, R2 ;  /* 0x000000151b1d7223 */ /* 0x040fe20000000002 */
[----:B------:R-:W-:Y:S01]  /*7610*/  LOP3.LUT R21, R40, 0xffffe000, RZ, 0xc0, !PT ;  /* 0xffffe00028157812 */ /* 0x000fe200078ec0ff */
[----:B------:R-:W-:Y:S01]  /*7620*/  FMUL R4, R24, R8 ;  /* 0x0000000818047220 */ /* 0x000fe20000400000 */
[----:B------:R-:W-:Y:S01]  /*7630*/  F2FP.TF32.F32.PACK_B R28, R28 ;  /* 0x0000001cff1c723e */ /* 0x000fe200024050ff */
[C---:B------:R-:W-:Y:S01]  /*7640*/  FFMA R30, R27.reuse, R20, R3 ;  /* 0x000000141b1e7223 */ /* 0x040fe20000000003 */
[----:B------:R-:W-:Y:S01]  /*7650*/  LOP3.LUT R20, R46, 0xffffe000, RZ, 0xc0, !PT ;  /* 0xffffe0002e147812 */ /* 0x000fe200078ec0ff */
[C---:B------:R-:W-:Y:S01]  /*7660*/  FMUL R5, R24.reuse, R9 ;  /* 0x0000000918057220 */ /* 0x040fe20000400000 */
[----:B------:R-:W-:Y:S01]  /*7670*/  F2FP.TF32.F32.PACK_B R29, R29 ;  /* 0x0000001dff1d723e */ /* 0x000fe200024050ff */
[----:B------:R-:W-:Y:S01]  /*7680*/  FFMA R31, R27, R26, R7 ;  /* 0x0000001a1b1f7223 */ /* 0x000fe20000000007 */
[----:B------:R-:W-:Y:S01]  /*7690*/  LOP3.LUT R26, R47, 0xffffe000, RZ, 0xc0, !PT ;  /* 0xffffe0002f1a7812 */ /* 0x000fe200078ec0ff */
[----:B------:R-:W-:Y:S01]  /*76a0*/  FMUL R6, R24, R10 ;  /* 0x0000000a18067220 */ /* 0x000fe20000400000 */
[----:B------:R-:W-:Y:S01]  /*76b0*/  F2FP.TF32.F32.PACK_B R30, R30 ;  /* 0x0000001eff1e723e */ /* 0x000fe200024050ff */
[C---:B------:R-:W-:Y:S01]  /*76c0*/  FFMA R4, R27.reuse, R33, R4 ;  /* 0x000000211b047223 */ /* 0x040fe20000000004 */
[----:B------:R-:W-:Y:S01]  /*76d0*/  LOP3.LUT R33, R42, 0xffffe000, RZ, 0xc0, !PT ;  /* 0xffffe0002a217812 */ /* 0x000fe200078ec0ff */
        /* <DEDUP_REMOVED lines=13> */
[----:B------:R-:W-:Y:S01]  /*77b0*/  FFMA R7, R27, R26, R11 ;  /* 0x0000001a1b077223 */ /* 0x000fe2000000000b */
[----:B------:R-:W-:Y:S01]  /*77c0*/  LOP3.LUT R26, R37, 0xffffe000, RZ, 0xc0, !PT ;  /* 0xffffe000251a7812 */ /* 0x000fe200078ec0ff */
[----:B------:R-:W-:Y:S01]  /*77d0*/  FMUL R15, R24, R15 ;  /* 0x0000000f180f7220 */ /* 0x000fe20000400000 */
[C---:B------:R-:W-:Y:S01]  /*77e0*/  FFMA R8, R27.reuse, R21, R8 ;  /* 0x000000151b087223 */ /* 0x040fe20000000008 */
[C---:B------:R-:W-:Y:S01]  /*77f0*/  FFMA R9, R27.reuse, R32, R9 ;  /* 0x000000201b097223 */ /* 0x040fe20000000009 */
[----:B------:R-:W-:Y:S01]  /*7800*/  LOP3.LUT R21, R36, 0xffffe000, RZ, 0xc0, !PT ;  /* 0xffffe00024157812 */ /* 0x000fe200078ec0ff */
[C---:B------:R-:W-:Y:S01]  /*7810*/  FFMA R10, R27.reuse, R33, R10 ;  /* 0x000000211b0a7223 */ /* 0x040fe2000000000a */
[C---:B------:R-:W-:Y:S01]  /*7820*/  FMUL R12, R24.reuse, R16 ;  /* 0x00000010180c7220 */ /* 0x040fe20000400000 */
[----:B------:R-:W-:Y:S01]  /*7830*/  FFMA R11, R27, R20, R15 ;  /* 0x000000141b0b7223 */ /* 0x000fe2000000000f */
[----:B------:R-:W-:Y:S01]  /*7840*/  FMUL R13, R24, R17 ;  /* 0x00000011180d7220 */ /* 0x000fe20000400000 */
[----:B------:R-:W-:Y:S01]  /*7850*/  LOP3.LUT R33, R38, 0xffffe000, RZ, 0xc0, !PT ;  /* 0xffffe00026217812 */ /* 0x000fe200078ec0ff */
[C---:B------:R-:W-:Y:S01]  /*7860*/  FMUL R14, R24.reuse, R18 ;  /* 0x00000012180e7220 */ /* 0x040fe20000400000 */
[----:B------:R-:W-:Y:S01]  /*7870*/  LOP3.LUT R20, R39, 0xffffe000, RZ, 0xc0, !PT ;  /* 0xffffe00027147812 */ /* 0x000fe200078ec0ff */
[----:B------:R-:W-:Y:S01]  /*7880*/  FMUL R19, R24, R19 ;  /* 0x0000001318137220 */ /* 0x000fe20000400000 */
[----:B------:R-:W-:Y:S01]  /*7890*/  F2FP.TF32.F32.PACK_B R7, R7 ;  /* 0x00000007ff07723e */ /* 0x000fe200024050ff */
[C---:B------:R-:W-:Y:S01]  /*78a0*/  FFMA R12, R27.reuse, R21, R12 ;  /* 0x000000151b0c7223 */ /* 0x040fe2000000000c */
[C---:B------:R-:W-:Y:S01]  /*78b0*/  FFMA R13, R27.reuse, R26, R13 ;  /* 0x0000001a1b0d7223 */ /* 0x040fe2000000000d */
[C---:B------:R-:W-:Y:S01]  /*78c0*/  FFMA R14, R27.reuse, R33, R14 ;  /* 0x000000211b0e7223 */ /* 0x040fe2000000000e */
[----:B------:R-:W-:Y:S01]  /*78d0*/  FFMA R15, R27, R20, R19 ;  /* 0x000000141b0f7223 */ /* 0x000fe20000000013 */
[----:B------:R1:W-:Y:S01]  /*78e0*/  STSM.16.M88.4 [R74+0x2400], R4 ;  /* 0x002400044a007844 */ /* 0x0003e20000000200 */
[----:B------:R-:W-:Y:S02]  /*78f0*/  F2FP.TF32.F32.PACK_B R8, R8 ;  /* 0x00000008ff08723e */ /* 0x000fe400024050ff */
[----:B------:R-:W-:Y:S02]  /*7900*/  F2FP.TF32.F32.PACK_B R9, R9 ;  /* 0x00000009ff09723e */ /* 0x000fe400024050ff */
[----:B------:R-:W-:Y:S02]  /*7910*/  F2FP.TF32.F32.PACK_B R10, R10 ;  /* 0x0000000aff0a723e */ /* 0x000fe400024050ff */
[----:B------:R-:W-:Y:S02]  /*7920*/  F2FP.TF32.F32.PACK_B R11, R11 ;  /* 0x0000000bff0b723e */ /* 0x000fe400024050ff */
[----:B------:R-:W-:Y:S02]  /*7930*/  F2FP.TF32.F32.PACK_B R12, R12 ;  /* 0x0000000cff0c723e */ /* 0x000fe400024050ff */
[----:B------:R-:W-:Y:S01]  /*7940*/  F2FP.TF32.F32.PACK_B R13, R13 ;  /* 0x0000000dff0d723e */ /* 0x000fe200024050ff */
[----:B------:R1:W-:Y:S01]  /*7950*/  STSM.16.M88.4 [R77+0x2000], R8 ;  /* 0x002000084d007844 */ /* 0x0003e20000000200 */
[----:B------:R-:W-:Y:S02]  /*7960*/  F2FP.TF32.F32.PACK_B R14, R14 ;  /* 0x0000000eff0e723e */ /* 0x000fe400024050ff */
[----:B------:R-:W-:Y:S05]  /*7970*/  F2FP.TF32.F32.PACK_B R15, R15 ;  /* 0x0000000fff0f723e */ /* 0x000fea00024050ff */
[----:B------:R1:W-:Y:S01]  /*7980*/  STSM.16.M88.4 [R78+0x2000], R12 ;  /* 0x0020000c4e007844 */ /* 0x0003e20000000200 */
        /* <DEDUP_REMOVED lines=9> */
[----:B------:R-:W-:Y:S02]  /*7a20*/  UIADD3 UR9, UPT, UPT, UR49, 0x20, URZ ;  /* 0x0000002031097890 */ /* 0x000fe4000fffe0ff */
[----:B------:R-:W-:Y:S01]  /*7a30*/  UIADD3 UR8, UPT, UPT, UR44, 0x2400, URZ ;  /* 0x000024002c087890 */ /* 0x000fe2000fffe0ff */
[----:B------:R-:W-:Y:S01]  /*7a40*/  UMOV UR10, UR50 ;  /* 0x00000032000a7c82 */ /* 0x000fe20008000000 */
[----:B------:R-:W-:Y:S01]  /*7a50*/  UMOV UR11, UR36 ;  /* 0x00000024000b7c82 */ /* 0x000fe20008000000 */
[----:B--2---:R-:W-:Y:S04]  /*7a60*/  UIADD3 UR4, UP0, UPT, UR6, 0x680, URZ ;  /* 0x0000068006047890 */ /* 0x004fe8000ff1e0ff */
[----:B------:R-:W-:Y:S09]  /*7a70*/  UIADD3.X UR5, UPT, UPT, URZ, UR7, URZ, UP0, !UPT ;  /* 0x00000007ff057290 */ /* 0x000ff200087fe4ff */
[----:B------:R2:W-:Y:S01]  /*7a80*/  UTMASTG.3D [UR8], [UR4] ;  /* 0x00000008040073b5 */ /* 0x0005e20008010000 */
[----:B------:R0:W-:Y:S01]  /*7a90*/  UTMACMDFLUSH ;  /* 0x00000000000079b7 */ /* 0x0001e20000000000 */
[----:B--2---:R-:W-:Y:S04]  /*7aa0*/  DEPBAR.LE SB0, 0x1 ;  /* 0x000080400000791a */ /* 0x004fe80000000000 */
.L_x_119:
[----:B------:R-:W-:Y:S05]  /*7ab0*/  BSYNC.RECONVERGENT B0 ;  /* 0x0000000000007941 */ /* 0x000fea0003800200 */
.L_x_118:
[----:B------:R-:W-:Y:S01]  /*7ac0*/  BAR.SYNC.DEFER_BLOCKING 0x1, 0x80 ;  /* 0x0042000000007b1d */ /* 0x000fe20000010000 */
[----:B------:R-:W-:Y:S04]  /*7ad0*/  UIADD3 UR4, UPT, UPT, UR46, 0x1, URZ ;  /* 0x000000012e047890 */ /* 0x000fe8000fffe0ff */
[----:B------:R-:W-:Y:S04]  /*7ae0*/  UISETP.NE.AND UP0, UPT, UR4, 0x4, UPT ;  /* 0x000000040400788c */ /* 0x000fe8000bf05270 */
[----:B------:R-:W-:Y:S01]  /*7af0*/  USEL UR45, UR4, URZ, UP0 ;  /* 0x000000ff042d7287 */ /* 0x000fe20008000000 */
[----:B------:R2:W-:Y:S01]  /*7b00*/  @P6 SYNCS.ARRIVE.TRANS64.RED.A1T0 RZ, [R82+URZ], RZ ;  /* 0x000000ff52ff69a7 */ /* 0x0005e200081004ff */
[----:B------:R-:W-:Y:S01]  /*7b10*/  BSSY B1, `(.L_x_120) ;  /* 0x0000018000017945 */ /* 0x000fe20003800000 */
[----:B------:R-:W3:Y:S02]  /*7b20*/  @P6 SYNCS.PHASECHK.TRANS64.TRYWAIT P0, [R83+URZ+0x40], R84 ;  /* 0x00004054530065a7 */ /* 0x000ee400080011ff */
[----:B---3--:R-:W-:Y:S01]  /*7b30*/  @P6 SEL R79, RZ, 0x1, !P0 ;  /* 0x00000001ff4f6807 */ /* 0x008fe20004000000 */
[----:B--2---:R-:W-:Y:S06]  /*7b40*/  @!P6 BRA `(.L_x_121) ;  /* 0x000000000050e947 */ /* 0x004fec0003800000 */
[----:B------:R-:W-:Y:S01]  /*7b50*/  ISETP.NE.AND P1, PT, R80, RZ, PT ;  /* 0x000000ff5000720c */ /* 0x000fe20003f25270 */
[----:B------:R-:W-:Y:S01]  /*7b60*/  BSSY B0, `(.L_x_122) ;  /* 0x000000a000007945 */ /* 0x000fe20003800000 */
[----:B------:R-:W-:Y:S11]  /*7b70*/  ISETP.NE.AND P0, PT, R79, RZ, PT ;  /* 0x000000ff4f00720c */ /* 0x000ff60003f05270 */
[----:B------:R-:W-:Y:S04]  /*7b80*/  @P1 IMAD R2, R34, 0x2000, R35 ;  /* 0x0000200022021824 */ /* 0x000fe800078e0223 */
[----:B------:R-:W-:Y:S05]  /*7b90*/  @P1 VIADD R0, R2, UR44 ;  /* 0x0000002c02001c36 */ /* 0x000fea0008000000 */
[----:B------:R-:W-:Y:S01]  /*7ba0*/  @P1 IADD3 R3, PT, PT, R81, R0, RZ ;  /* 0x0000000051031210 */ /* 0x000fe20007ffe0ff */
[----:B------:R-:W-:Y:S01]  /*7bb0*/  @P1 IMAD.IADD R0, R70, 0x1, R0 ;  /* 0x0000000146001824 */ /* 0x000fe200078e0200 */
[----:B------:R-:W-:Y:S06]  /*7bc0*/  @P0 BRA `(.L_x_123) ;  /* 0x00000000000c0947 */ /* 0x000fec0003800000 */
[----:B-1----:R-:W-:Y:S04]  /*7bd0*/  SHF.L.U32 R4, R69, 0x1f, RZ ;  /* 0x0000001f45047819 */ /* 0x002fe800000006ff */
[----:B------:R-:W1:Y:S02]  /*7be0*/  SYNCS.PHASECHK.TRANS64.TRYWAIT P0, [R83+URZ+0x40], R4 ;  /* 0x00004004530075a7 */ /* 0x000e6400080011ff */
[----:B-1----:R-:W-:Y:S05]  /*7bf0*/  @!P0 BRA `(.L_x_124) ;  /* 0x0000002000048947 */ /* 0x002fea0003800000 */
.L_x_123:
[----:B------:R-:W-:Y:S05]  /*7c00*/  BSYNC B0 ;  /* 0x0000000000007941 */ /* 0x000fea0003800000 */
.L_x_122:
[----:B------:R-:W-:Y:S02]  /*7c10*/  ISETP.NE.AND P0, PT, R80, RZ, PT ;  /* 0x000000ff5000720c */ /* 0x000fe40003f05270 */
[----:B------:R-:W-:Y:S11]  /*7c20*/  IADD3 R34, PT, PT, R34, 0x1, RZ ;  /* 0x0000000122227810 */ /* 0x000ff60007ffe0ff */
[----:B-1----:R-:W-:Y:S01]  /*7c30*/  @P0 IMAD.IADD R4, R70, 0x1, R3 ;  /* 0x0000000146040824 */ /* 0x002fe200078e0203 */
[----:B------:R-:W-:Y:S05]  /*7c40*/  @P0 WARPSYNC.ALL ;  /* 0x0000000000000948 */ /* 0x000fea0003800000 */
[----:B------:R2:W3:Y:S04]  /*7c50*/  @P0 LDSM.16.M88.4 R48, [R2+UR44+0x400] ;  /* 0x0004002c0230083b */ /* 0x0004e80008000200 */
[----:B------:R2:W4:Y:S04]  /*7c60*/  @P0 LDSM.16.M88.4 R44, [R0+0x400] ;  /* 0x00040000002c083b */ /* 0x0005280000000200 */
[----:B------:R2:W1:Y:S04]  /*7c70*/  @P0 LDSM.16.M88.4 R40, [R3+0x400] ;  /* 0x000400000328083b */ /* 0x0004680000000200 */
[----:B------:R2:W1:Y:S02]  /*7c80*/  @P0 LDSM.16.M88.4 R36, [R4+0x400] ;  /* 0x000400000424083b */ /* 0x0004640000000200 */
.L_x_121:
[----:B------:R-:W-:Y:S05]  /*7c90*/  BSYNC B1 ;  /* 0x0000000000017941 */ /* 0x000fea0003800000 */
.L_x_120:
[----:B--2---:R-:W-:Y:S05]  /*7ca0*/  VIADD R3, R25, 0x40 ;  /* 0x0000004019037836 */ /* 0x004fea0000000000 */
[----:B------:R-:W-:Y:S04]  /*7cb0*/  SHF.R.U32.HI R3, RZ, 0x15, R3 ;  /* 0x00000015ff037819 */ /* 0x000fe80000011603 */
[----:B------:R-:W-:Y:S11]  /*7cc0*/  LOP3.LUT P0, RZ, R3, 0x3, R62, 0x48, !PT ;  /* 0x0000000303ff7812 */ /* 0x000ff6000780483e */
[----:B------:R-:W-:Y:S02]  /*7cd0*/  @!UPT UIADD3 URZ, UPT, UPT, URZ, URZ, URZ ;  /* 0x000000fffffff290 */ /* 0x000fe4000fffe0ff */
[----:B------:R-:W-:Y:S05]  /*7ce0*/  @!P0 BRA `(.L_x_125) ;  /* 0x0000000000408947 */ /* 0x000fea0003800000 */
[----:B------:R-:W2:Y:S01]  /*7cf0*/  LDCU.64 UR8, c[0x4][0x70] ;  /* 0x01000e00ff0877ac */ /* 0x000ea20008000a00 */
[----:B------:R-:W-:Y:S01]  /*7d00*/  MOV R3, 0x0 ;  /* 0x0000000000037802 */ /* 0x000fe20000000f00 */
[----:B-1----:R-:W-:Y:S02]  /*7d10*/  HFMA2 R12, -RZ, RZ, 0, 5.9604644775390625e-08 ;  /* 0x00000001ff0c7431 */ /* 0x002fe400000001ff */
[----:B------:R-:W-:Y:S02]  /*7d20*/  IMAD.MOV.U32 R8, RZ, RZ, 0x192 ;  /* 0x00000192ff087424 */ /* 0x000fe400078e00ff */
[----:B------:R-:W-:Y:S01]  /*7d30*/  IMAD.MOV.U32 R13, RZ, RZ, RZ ;  /* 0x000000ffff0d7224 */ /* 0x000fe200078e00ff */
[----:B------:R-:W1:Y:S01]  /*7d40*/  LDCU.64 UR6, c[0x4][0x78] ;  /* 0x01000f00ff0677ac */ /* 0x000e620008000a00 */
[----:B------:R-:W3:Y:S01]  /*7d50*/  LDC.64 R2, c[0x4][R3] ;  /* 0x0100000003027b82 */ /* 0x000ee20000000a00 */
[----:B------:R-:W5:Y:S01]  /*7d60*/  LDCU.64 UR4, c[0x4][0x10] ;  /* 0x01000200ff0477ac */ /* 0x000f620008000a00 */
[----:B--2---:R-:W-:Y:S01]  /*7d70*/  MOV R5, UR9 ;  /* 0x0000000900057c02 */ /* 0x004fe20008000f00 */
[----:B------:R-:W-:Y:S01]  /*7d80*/  IMAD.U32 R4, RZ, RZ, UR8 ;  /* 0x00000008ff047e24 */ /* 0x000fe2000f8e00ff */
[----:B-1----:R-:W-:Y:S01]  /*7d90*/  MOV R7, UR7 ;  /* 0x0000000700077c02 */ /* 0x002fe20008000f00 */
[----:B------:R-:W-:Y:S01]  /*7da0*/  IMAD.U32 R6, RZ, RZ, UR6 ;  /* 0x00000006ff067e24 */ /* 0x000fe2000f8e00ff */
[----:B-----5:R-:W-:Y:S01]  /*7db0*/  MOV R11, UR5 ;  /* 0x00000005000b7c02 */ /* 0x020fe20008000f00 */
[----:B------:R-:W-:Y:S02]  /*7dc0*/  IMAD.U32 R10, RZ, RZ, UR4 ;  /* 0x00000004ff0a7e24 */ /* 0x000fe4000f8e00ff */
[----:B------:R-:W-:Y:S07]  /*7dd0*/  LEPC R20, `(.L_x_125) ;  /* 0x000000001014794e */ /* 0x000fee0000000000 */
[----:B---34-:R-:W-:Y:S05]  /*7de0*/  CALL.ABS.NOINC R2 ;  /* 0x0000000002007343 */ /* 0x018fea0003c00000 */
.L_x_125:
[----:B---3--:R-:W-:Y:S01]  /*7df0*/  LOP3.LUT R20, R48, 0xffffe000, RZ, 0xc0, !PT ;  /* 0xffffe00030147812 */ /* 0x008fe200078ec0ff */
[----:B------:R-:W-:Y:S05]  /*7e00*/  WARPSYNC.ALL ;  /* 0x0000000000007948 */ /* 0x000fea0003800000 */
[----:B------:R-:W-:Y:S01]  /*7e10*/  R2UR UR4, R25 ;  /* 0x00000000190472ca */ /* 0x000fe200000e0000 */
[----:B------:R-:W-:Y:S01]  /*7e20*/  IMAD.U32 R83, RZ, RZ, UR45 ;  /* 0x0000002dff537e24 */ /* 0x000fe2000f8e00ff */
[----:B------:R-:W-:Y:S01]  /*7e30*/  LOP3.LUT R21, R49, 0xffffe000, RZ, 0xc0, !PT ;  /* 0xffffe00031157812 */ /* 0x000fe200078ec0ff */
[----:B------:R-:W-:Y:S01]  /*7e40*/  IMAD.U32 R82, RZ, RZ, UR52 ;  /* 0x00000034ff527e24 */ /* 0x000fe2000f8e00ff */
[----:B------:R-:W-:Y:S01]  /*7e50*/  LOP3.LUT R26, R51, 0xffffe000, RZ, 0xc0, !PT ;  /* 0xffffe000331a7812 */ /* 0x000fe200078ec0ff */
[----:B------:R-:W-:Y:S01]  /*7e60*/  BSSY.RECONVERGENT B0, `(.L_x_126) ;  /* 0x000005c000007945 */ /* 0x000fe20003800200 */
[----:B----4-:R-:W-:Y:S02]  /*7e70*/  LOP3.LUT R33, R44, 0xffffe000, RZ, 0xc0, !PT ;  /* 0xffffe0002c217812 */ /* 0x010fe400078ec0ff */
[----:B------:R-:W-:Y:S02]  /*7e80*/  LOP3.LUT R32, R45, 0xffffe000, RZ, 0xc0, !PT ;  /* 0xffffe0002d207812 */ /* 0x000fe400078ec0ff */
[----:B------:R-:W-:Y:S02]  /*7e90*/  ISETP.NE.AND P6, PT, R73, RZ, PT ;  /* 0x000000ff4900720c */ /* 0x000fe40003fc5270 */
[----:B------:R-:W-:Y:S01]  /*7ea0*/  ISETP.NE.AND P0, PT, R72, RZ, PT ;  /* 0x000000ff4800720c */ /* 0x000fe20003f05270 */
[----:B-1----:R-:W1:Y:S01]  /*7eb0*/  LDTM.16dp128bit.x8 R4, tmem[UR4+0x40] ;  /* 0x00004004000479ee */ /* 0x002e620008180000 */
[----:B------:R-:W-:Y:S09]  /*7ec0*/  LEA R84, R34, UR44, 0x3 ;  /* 0x0000002c22547c11 */ /* 0x000ff2000f8e18ff */
[----:B------:R-:W-:Y:S05]  /*7ed0*/  @P6 LEA R83, R83, UR44, 0x3 ;  /* 0x0000002c53536c11 */ /* 0x000fea000f8e18ff */
[----:B------:R-:W-:Y:S05]  /*7ee0*/  @P6 VIADD R83, R83, 0x60 ;  /* 0x0000006053536836 */ /* 0x000fea0000000000 */
[----:B------:R-:W-:Y:S02]  /*7ef0*/  @P6 PRMT R82, R82, 0x654, R83 ;  /* 0x0000065452526816 */ /* 0x000fe40000000053 */
[----:B------:R-:W-:Y:S01]  /*7f00*/  @P6 SHF.L.U32 R83, R69, 0x1f, RZ ;  /* 0x0000001f45536819 */ /* 0x000fe200000006ff */
[C---:B-1----:R-:W-:Y:S01]  /*7f10*/  FMUL R0, R24.reuse, R4 ;  /* 0x0000000418007220 */ /* 0x042fe20000400000 */
        /* <DEDUP_REMOVED lines=80> */
.L_x_127:
[----:B------:R-:W-:Y:S05]  /*8420*/  BSYNC.RECONVERGENT B0 ;  /* 0x0000000000007941 */ /* 0x000fea0003800200 */
.L_x_126:
        /* <DEDUP_REMOVED lines=17> */
[----:B------:R-:W-:Y:S04]  /*8540*/  SHF.L.U32 R3, R69, 0x1f, RZ ;  /* 0x0000001f45037819 */ /* 0x000fe800000006ff */
[----:B------:R-:W2:Y:S02]  /*8550*/  SYNCS.PHASECHK.TRANS64.TRYWAIT P0, [R84+URZ+0x40], R3 ;  /* 0x00004003540075a7 */ /* 0x000ea400080011ff */
[----:B--2---:R-:W-:Y:S05]  /*8560*/  @!P0 BRA `(.L_x_132) ;  /* 0x0000001400bc8947 */ /* 0x004fea0003800000 */
.L_x_131:
[----:B------:R-:W-:Y:S05]  /*8570*/  BSYNC B0 ;  /* 0x0000000000007941 */ /* 0x000fea0003800000 */
.L_x_130:
[----:B------:R-:W-:Y:S11]  /*8580*/  ISETP.NE.AND P0, PT, R80, RZ, PT ;  /* 0x000000ff5000720c */ /* 0x000ff60003f05270 */
[----:B------:R-:W-:Y:S02]  /*8590*/  @!UPT UIADD3 URZ, UPT, UPT, URZ, URZ, URZ ;  /* 0x000000fffffff290 */ /* 0x000fe4000fffe0ff */
[----:B------:R-:W-:Y:S01]  /*85a0*/  @P0 IADD3 R2, PT, PT, R70, R81, RZ ;  /* 0x0000005146020210 */ /* 0x000fe20007ffe0ff */
[----:B------:R-:W-:Y:S05]  /*85b0*/  @P0 WARPSYNC.ALL ;  /* 0x0000000000000948 */ /* 0x000fea0003800000 */
[----:B------:R3:W4:Y:S04]  /*85c0*/  @P0 LDSM.16.M88.4 R48, [R34+UR44+0x400] ;  /* 0x0004002c2230083b */ /* 0x0007280008000200 */
[----:B------:R3:W1:Y:S04]  /*85d0*/  @P0 LDSM.16.M88.4 R44, [R0+0x400] ;  /* 0x00040000002c083b */ /* 0x0006680000000200 */
[----:B------:R3:W1:Y:S04]  /*85e0*/  @P0 LDSM.16.M88.4 R40, [R81+0x400] ;  /* 0x000400005128083b */ /* 0x0006680000000200 */
[----:B------:R3:W1:Y:S02]  /*85f0*/  @P0 LDSM.16.M88.4 R36, [R2+0x400] ;  /* 0x000400000224083b */ /* 0x0006640000000200 */
.L_x_129:
[----:B------:R-:W-:Y:S05]  /*8600*/  BSYNC B1 ;  /* 0x0000000000017941 */ /* 0x000fea0003800000 */
.L_x_128:
        /* <DEDUP_REMOVED lines=11> */
[----:B---3--:R-:W3:Y:S01]  /*86c0*/  LDC.64 R2, c[0x4][R3] ;  /* 0x0100000003027b82 */ /* 0x008ee20000000a00 */
        /* <DEDUP_REMOVED lines=9> */
.L_x_133:
[----:B------:R-:W-:Y:S01]  /*8760*/  ISETP.NE.AND P0, PT, R72, RZ, PT ;  /* 0x000000ff4800720c */ /* 0x000fe20003f05270 */
[----:B------:R-:W-:Y:S05]  /*8770*/  WARPSYNC.ALL ;  /* 0x0000000000007948 */ /* 0x000fea0003800000 */
[----:B------:R-:W-:Y:S01]  /*8780*/  R2UR UR4, R25 ;  /* 0x00000000190472ca */ /* 0x000fe200000e0000 */
[----:B------:R-:W-:Y:S01]  /*8790*/  BSSY.RECONVERGENT B0, `(.L_x_134) ;  /* 0x000005d000007945 */ /* 0x000fe20003800200 */
[----:B---34-:R-:W-:Y:S02]  /*87a0*/  LOP3.LUT R0, R48, 0xffffe000, RZ, 0xc0, !PT ;  /* 0xffffe00030007812 */ /* 0x018fe400078ec0ff */
[----:B------:R-:W-:Y:S02]  /*87b0*/  LOP3.LUT R2, R49, 0xffffe000, RZ, 0xc0, !PT ;  /* 0xffffe00031027812 */ /* 0x000fe400078ec0ff */
[----:B------:R-:W-:Y:S02]  /*87c0*/  LOP3.LUT R3, R50, 0xffffe000, RZ, 0xc0, !PT ;  /* 0xffffe00032037812 */ /* 0x000fe400078ec0ff */
[----:B------:R-:W-:Y:S02]  /*87d0*/  LOP3.LUT R20, R51, 0xffffe000, RZ, 0xc0, !PT ;  /* 0xffffe00033147812 */ /* 0x000fe400078ec0ff */
[----:B-1----:R-:W-:Y:S02]  /*87e0*/  LOP3.LUT R21, R44, 0xffffe000, RZ, 0xc0, !PT ;  /* 0xffffe0002c157812 */ /* 0x002fe400078ec0ff */
[----:B------:R-:W-:Y:S01]  /*87f0*/  LOP3.LUT R26, R45, 0xffffe000, RZ, 0xc0, !PT ;  /* 0xffffe0002d1a7812 */ /* 0x000fe200078ec0ff */
[----:B------:R-:W1:Y:S01]  /*8800*/  LDTM.16dp128bit.x8 R4, tmem[UR4+0x60] ;  /* 0x00006004000479ee */ /* 0x000e620008180000 */
[----:B------:R-:W-:Y:S01]  /*8810*/  R2UR UR4, R76 ;  /* 0x000000004c0472ca */ /* 0x000fe200000e0000 */
[----:B------:R-:W-:Y:S01]  /*8820*/  NOP ;  /* 0x0000000000007918 */ /* 0x000fe20000000000 */
[----:B------:R-:W-:Y:S02]  /*8830*/  LOP3.LUT R29, R46, 0xffffe000, RZ, 0xc0, !PT ;  /* 0xffffe0002e1d7812 */ /* 0x000fe400078ec0ff */
[----:B------:R-:W-:Y:S02]  /*8840*/  LOP3.LUT R28, R47, 0xffffe000, RZ, 0xc0, !PT ;  /* 0xffffe0002f1c7812 */ /* 0x000fe400078ec0ff */
[----:B------:R-:W-:Y:S02]  /*8850*/  LOP3.LUT R31, R40, 0xffffe000, RZ, 0xc0, !PT ;  /* 0xffffe000281f7812 */ /* 0x000fe400078ec0ff */
[----:B------:R-:W-:Y:S02]  /*8860*/  LOP3.LUT R30, R41, 0xffffe000, RZ, 0xc0, !PT ;  /* 0xffffe000291e7812 */ /* 0x000fe400078ec0ff */
[----:B------:R-:W-:Y:S02]  /*8870*/  LOP3.LUT R33, R42, 0xffffe000, RZ, 0xc0, !PT ;  /* 0xffffe0002a217812 */ /* 0x000fe400078ec0ff */
[----:B------:R-:W-:Y:S01]  /*8880*/  LOP3.LUT R32, R43, 0xffffe000, RZ, 0xc0, !PT ;  /* 0xffffe0002b207812 */ /* 0x000fe200078ec0ff */
[----:B------:R-:W-:Y:S01]  /*8890*/  UIADD3 UR4, UPT, UPT, UR4, 0xd0, URZ ;  /* 0x000000d004047890 */ /* 0x000fe2000fffe0ff */
[----:B------:R-:W-:Y:S02]  /*88a0*/  LOP3.LUT R35, R36, 0xffffe000, RZ, 0xc0, !PT ;  /* 0xffffe00024237812 */ /* 0x000fe400078ec0ff */
[----:B------:R-:W-:Y:S01]  /*88b0*/  LOP3.LUT R34, R37, 0xffffe000, RZ, 0xc0, !PT ;  /* 0xffffe00025227812 */ /* 0x000fe200078ec0ff */
[----:B------:R-:W-:Y:S01]  /*88c0*/  UPRMT UR4, UR52, 0x654, UR4 ;  /* 0x0000065434047896 */ /* 0x000fe20008000004 */
[----:B------:R-:W-:Y:S02]  /*88d0*/  LOP3.LUT R37, R38, 0xffffe000, RZ, 0xc0, !PT ;  /* 0xffffe00026257812 */ /* 0x000fe400078ec0ff */
[----:B------:R-:W-:Y:S01]  /*88e0*/  LOP3.LUT R36, R39, 0xffffe000, RZ, 0xc0, !PT ;  /* 0xffffe00027247812 */ /* 0x000fe200078ec0ff */
[C---:B-1----:R-:W-:Y:S01]  /*88f0*/  FMUL R4, R24.reuse, R4 ;  /* 0x0000000418047220 */ /* 0x042fe20000400000 */
[C---:B------:R-:W-:Y:S01]  /*8900*/  FMUL R5, R24.reuse, R5 ;  /* 0x0000000518057220 */ /* 0x040fe20000400000 */
[C---:B------:R-:W-:Y:S01]  /*8910*/  FMUL R6, R24.reuse, R6 ;  /* 0x0000000618067220 */ /* 0x040fe20000400000 */
[C---:B------:R-:W-:Y:S01]  /*8920*/  FMUL R7, R24.reuse, R7 ;  /* 0x0000000718077220 */ /* 0x040fe20000400000 */
[C---:B------:R-:W-:Y:S01]  /*8930*/  FFMA R4, R27.reuse, R0, R4 ;  /* 0x000000001b047223 */ /* 0x040fe20000000004 */
[C---:B------:R-:W-:Y:S01]  /*8940*/  FMUL R8, R24.reuse, R8 ;  /* 0x0000000818087220 */ /* 0x040fe20000400000 */
[C---:B------:R-:W-:Y:S01]  /*8950*/  FFMA R5, R27.reuse, R2, R5 ;  /* 0x000000021b057223 */ /* 0x040fe20000000005 */
[C---:B------:R-:W-:Y:S01]  /*8960*/  FMUL R9, R24.reuse, R9 ;  /* 0x0000000918097220 */ /* 0x040fe20000400000 */
[C---:B------:R-:W-:Y:S01]  /*8970*/  FFMA R6, R27.reuse, R3, R6 ;  /* 0x000000031b067223 */ /* 0x040fe20000000006 */
[----:B------:R-:W-:Y:S01]  /*8980*/  F2FP.TF32.F32.PACK_B R4, R4 ;  /* 0x00000004ff04723e */ /* 0x000fe200024050ff */
[C---:B------:R-:W-:Y:S01]  /*8990*/  FMUL R10, R24.reuse, R10 ;  /* 0x0000000a180a7220 */ /* 0x040fe20000400000 */
[----:B------:R-:W-:Y:S01]  /*89a0*/  F2FP.TF32.F32.PACK_B R5, R5 ;  /* 0x00000005ff05723e */ /* 0x000fe200024050ff */
[C---:B------:R-:W-:Y:S01]  /*89b0*/  FFMA R7, R27.reuse, R20, R7 ;  /* 0x000000141b077223 */ /* 0x040fe20000000007 */
[C---:B------:R-:W-:Y:S01]  /*89c0*/  FMUL R11, R24.reuse, R11 ;  /* 0x0000000b180b7220 */ /* 0x040fe20000400000 */
        /* <DEDUP_REMOVED lines=8> */
[----:B------:R-:W-:Y:S01]  /*8a50*/  F2FP.TF32.F32.PACK_B R6, R6 ;  /* 0x00000006ff06723e */ /* 0x000fe200024050ff */
[C---:B------:R-:W-:Y:S01]  /*8a60*/  FFMA R12, R27.reuse, R31, R12 ;  /* 0x0000001f1b0c7223 */ /* 0x040fe2000000000c */
[----:B------:R-:W-:Y:S01]  /*8a70*/  F2FP.TF32.F32.PACK_B R7, R7 ;  /* 0x00000007ff07723e */ /* 0x000fe200024050ff */
[C---:B------:R-:W-:Y:S01]  /*8a80*/  FMUL R16, R24.reuse, R16 ;  /* 0x0000001018107220 */ /* 0x040fe20000400000 */
[C---:B------:R-:W-:Y:S01]  /*8a90*/  FFMA R13, R27.reuse, R30, R13 ;  /* 0x0000001e1b0d7223 */ /* 0x040fe2000000000d */
[C---:B------:R-:W-:Y:S01]  /*8aa0*/  FMUL R17, R24.reuse, R17 ;  /* 0x0000001118117220 */ /* 0x040fe20000400000 */
[C---:B------:R-:W-:Y:S01]  /*8ab0*/  FFMA R14, R27.reuse, R33, R14 ;  /* 0x000000211b0e7223 */ /* 0x040fe2000000000e */
[C---:B------:R-:W-:Y:S01]  /*8ac0*/  FMUL R18, R24.reuse, R18 ;  /* 0x0000001218127220 */ /* 0x040fe20000400000 */
[C---:B------:R-:W-:Y:S01]  /*8ad0*/  FFMA R15, R27.reuse, R32, R15 ;  /* 0x000000201b0f7223 */ /* 0x040fe2000000000f */
[----:B------:R-:W-:Y:S01]  /*8ae0*/  FMUL R19, R24, R19 ;  /* 0x0000001318137220 */ /* 0x000fe20000400000 */
[----:B------:R-:W-:Y:S01]  /*8af0*/  F2FP.TF32.F32.PACK_B R8, R8 ;  /* 0x00000008ff08723e */ /* 0x000fe200024050ff */
[C---:B------:R-:W-:Y:S01]  /*8b00*/  FFMA R16, R27.reuse, R35, R16 ;  /* 0x000000231b107223 */ /* 0x040fe20000000010 */
[----:B------:R-:W-:Y:S01]  /*8b10*/  F2FP.TF32.F32.PACK_B R9, R9 ;  /* 0x00000009ff09723e */ /* 0x000fe200024050ff */
[----:B------:R-:W-:Y:S01]  /*8b20*/  SYNCS.ARRIVE.TRANS64.RED.A1T0 RZ, [UR4], RZ ;  /* 0x000000ffffff79a7 */ /* 0x000fe20008100404 */
[----:B------:R1:W-:Y:S01]  /*8b30*/  STSM.16.M88.4 [R75+0x6400], R4 ;  /* 0x006400044b007844 */ /* 0x0003e20000000200 */
[----:B------:R-:W-:Y:S01]  /*8b40*/  F2FP.TF32.F32.PACK_B R10, R10 ;  /* 0x0000000aff0a723e */ /* 0x000fe200024050ff */
[C---:B------:R-:W-:Y:S01]  /*8b50*/  FFMA R17, R27.reuse, R34, R17 ;  /* 0x000000221b117223 */ /* 0x040fe20000000011 */
[----:B------:R-:W-:Y:S01]  /*8b60*/  F2FP.TF32.F32.PACK_B R11, R11 ;  /* 0x0000000bff0b723e */ /* 0x000fe200024050ff */
[C---:B------:R-:W-:Y:S01]  /*8b70*/  FFMA R18, R27.reuse, R37, R18 ;  /* 0x000000251b127223 */ /* 0x040fe20000000012 */
[----:B------:R-:W-:Y:S01]  /*8b80*/  FFMA R19, R27, R36, R19 ;  /* 0x000000241b137223 */ /* 0x000fe20000000013 */
[----:B------:R-:W-:Y:S02]  /*8b90*/  F2FP.TF32.F32.PACK_B R12, R12 ;  /* 0x0000000cff0c723e */ /* 0x000fe400024050ff */
[----:B------:R1:W-:Y:S01]  /*8ba0*/  STSM.16.M88.4 [R74+0x6400], R8 ;  /* 0x006400084a007844 */ /* 0x0003e20000000200 */
        /* <DEDUP_REMOVED lines=27> */
.L_x_135:
[----:B------:R-:W-:Y:S05]  /*8d60*/  BSYNC.RECONVERGENT B0 ;  /* 0x0000000000007941 */ /* 0x000fea0003800200 */
.L_x_134:
[----:B------:R-:W-:Y:S01]  /*8d70*/  BAR.SYNC.DEFER_BLOCKING 0x1, 0x80 ;  /* 0x0042000000007b1d */ /* 0x000fe20000010000 */
[----:B------:R-:W-:Y:S01]  /*8d80*/  UISETP.NE.AND UP0, UPT, UR47, -0x4, UPT ;  /* 0xfffffffc2f00788c */ /* 0x000fe2000bf05270 */
[----:B------:R-:W-:Y:S08]  /*8d90*/  IADD3 R0, PT, PT, R22, 0x1, RZ ;  /* 0x0000000116007810 */ /* 0x000ff00007ffe0ff */
[----:B------:R-:W-:Y:S05]  /*8da0*/  BRA.U !UP0, `(.L_x_136) ;  /* 0x0000000108287547 */ /* 0x000fea000b800000 */
[----:B------:R-:W-:Y:S01]  /*8db0*/  ISETP.NE.AND P0, PT, R73, RZ, PT ;  /* 0x000000ff4900720c */ /* 0x000fe20003f05270 */
[----:B------:R-:W-:Y:S01]  /*8dc0*/  IMAD.U32 R3, RZ, RZ, UR46 ;  /* 0x0000002eff037e24 */ /* 0x000fe2000f8e00ff */
[----:B------:R-:W-:Y:S01]  /*8dd0*/  UIADD3 UR4, UPT, UPT, UR46, 0x1, URZ ;  /* 0x000000012e047890 */ /* 0x000fe2000fffe0ff */
[----:B------:R-:W-:Y:S03]  /*8de0*/  IMAD.U32 R2, RZ, RZ, UR52 ;  /* 0x00000034ff027e24 */ /* 0x000fe6000f8e00ff */
[----:B------:R-:W-:Y:S04]  /*8df0*/  UISETP.NE.AND UP0, UPT, UR4, 0x4, UPT ;  /* 0x000000040400788c */ /* 0x000fe8000bf05270 */
[----:B------:R-:W-:Y:S03]  /*8e00*/  USEL UR46, UR4, URZ, UP0 ;  /* 0x000000ff042e7287 */ /* 0x000fe60008000000 */
[----:B------:R-:W-:Y:S05]  /*8e10*/  @P0 LEA R3, R3, UR44, 0x3 ;  /* 0x0000002c03030c11 */ /* 0x000fea000f8e18ff */
[----:B------:R-:W-:Y:S05]  /*8e20*/  @P0 VIADD R3, R3, 0x60 ;  /* 0x0000006003030836 */ /* 0x000fea0000000000 */
[----:B------:R-:W-:Y:S04]  /*8e30*/  @P0 PRMT R2, R2, 0x654, R3 ;  /* 0x0000065402020816 */ /* 0x000fe80000000003 */
[----:B------:R2:W-:Y:S03]  /*8e40*/  @P0 SYNCS.ARRIVE.TRANS64.RED.A1T0 RZ, [R2+URZ], RZ ;  /* 0x000000ff02ff09a7 */ /* 0x0005e600081004ff */
.L_x_136:
[----:B------:R-:W-:Y:S01]  /*8e50*/  R2UR UR4, R63 ;  /* 0x000000003f0472ca */ /* 0x000fe200000e0000 */
[----:B------:R-:W-:Y:S01]  /*8e60*/  UISETP.NE.AND UP0, UPT, UR62, URZ, UPT ;  /* 0x000000ff3e00728c */ /* 0x000fe2000bf05270 */
[----:B------:R-:W-:Y:S01]  /*8e70*/  ISETP.NE.AND P0, PT, R66, 0x2, PT ;  /* 0x000000024200780c */ /* 0x000fe20003f05270 */
[----:B------:R-:W-:Y:S01]  /*8e80*/  UIADD3 UR16, UPT, UPT, UR38, UR63, URZ ;  /* 0x0000003f26107290 */ /* 0x000fe2000fffe0ff */
[----:B------:R-:W-:Y:S01]  /*8e90*/  ISETP.NE.AND P1, PT, R0, 0x4, PT ;  /* 0x000000040000780c */ /* 0x000fe20003f25270 */
[----:B------:R-:W-:Y:S01]  /*8ea0*/  UIADD3 UR47, UPT, UPT, UR47, 0x4, URZ ;  /* 0x000000042f2f7890 */ /* 0x000fe2000fffe0ff */
[----:B--2---:R-:W-:Y:S01]  /*8eb0*/  SEL R2, RZ, 0x1, P0 ;  /* 0x00000001ff027807 */ /* 0x004fe20000000000 */
[----:B------:R-:W-:Y:S01]  /*8ec0*/  UMOV UR36, UR61 ;  /* 0x0000003d00247c82 */ /* 0x000fe20008000000 */
[----:B------:R-:W-:Y:S02]  /*8ed0*/  SEL R3, RZ, 0x1, P1 ;  /* 0x00000001ff037807 */ /* 0x000fe40000800000 */
[----:B------:R-:W-:Y:S02]  /*8ee0*/  LOP3.LUT R67, R67, R2, RZ, 0x3c, !PT ;  /* 0x0000000243437212 */ /* 0x000fe400078e3cff */
[----:B------:R-:W-:Y:S01]  /*8ef0*/  LOP3.LUT R68, R68, R3, RZ, 0x3c, !PT ;  /* 0x0000000344447212 */ /* 0x000fe200078e3cff */
[----:B------:R-:W-:Y:S01]  /*8f00*/  UIADD3 UR20, UPT, UPT, UR37, UR4, URZ ;  /* 0x0000000425147290 */ /* 0x000fe2000fffe0ff */
[----:B------:R-:W-:Y:S02]  /*8f10*/  SEL R66, R66, RZ, P0 ;  /* 0x000000ff42427207 */ /* 0x000fe40000000000 */
[----:B------:R-:W-:Y:S01]  /*8f20*/  SEL R22, R0, RZ, P1 ;  /* 0x000000ff00167207 */ /* 0x000fe20000800000 */
[----:B------:R-:W-:Y:S08]  /*8f30*/  BRA.U UP0, `(.L_x_137) ;  /* 0xffffffc900ac7547 */ /* 0x000ff0000b83ffff */
[----:B------:R-:W2:Y:S01]  /*8f40*/  LDCU.64 UR4, c[0x0][0x888] ;  /* 0x00011100ff0477ac */ /* 0x000ea20008000a00 */
[----:B------:R-:W3:Y:S01]  /*8f50*/  LDCU.64 UR6, c[0x0][0x890] ;  /* 0x00011200ff0677ac */ /* 0x000ee20008000a00 */
[----:B--2---:R-:W-:Y:S02]  /*8f60*/  ISETP.NE.U32.AND P2, PT, RZ, UR4, PT ;  /* 0x00000004ff007c0c */ /* 0x004fe4000bf45070 */
[----:B---3--:R-:W-:Y:S02]  /*8f70*/  ISETP.NE.U32.AND P1, PT, RZ, UR6, PT ;  /* 0x00000006ff007c0c */ /* 0x008fe4000bf25070 */
[----:B------:R-:W-:Y:S02]  /*8f80*/  ISETP.NE.AND.EX P2, PT, RZ, UR5, PT, P2 ;  /* 0x00000005ff007c0c */ /* 0x000fe4000bf45320 */
[----:B------:R-:W-:-:S13]  /*8f90*/  ISETP.NE.AND.EX P0, PT, RZ, UR7, PT, P1 ;  /* 0x00000007ff007c0c */ /* 0x000fda000bf05310 */
[----:B------:R-:W-:Y:S05]  /*8fa0*/  @P2 BRA P0, `(.L_x_138) ;  /* 0x00000000003c2947 */ /* 0x000fea0000000000 */
[----:B------:R-:W-:-:S13]  /*8fb0*/  ISETP.NE.AND.EX P1, PT, RZ, UR7, PT, P1 ;  /* 0x00000007ff007c0c */ /* 0x000fda000bf25310 */
[----:B------:R-:W-:Y:S05]  /*8fc0*/  @P1 BRA `(.L_x_139) ;  /* 0x00000000000c1947 */ /* 0x000fea0003800000 */
[----:B------:R-:W-:-:S13]  /*8fd0*/  FSETP.NEU.AND P0, PT, R27, RZ, PT ;  /* 0x000000ff1b00720b */ /* 0x000fda0003f0d000 */
[----:B------:R-:W-:Y:S05]  /*8fe0*/  @!P0 EXIT ;  /* 0x000000000000894d */ /* 0x000fea0003800000 */
[----:B------:R-:W-:Y:S05]  /*8ff0*/  BRA `(.L_x_138) ;  /* 0x0000000000287947 */ /* 0x000fea0003800000 */
.L_x_139:
[----:B------:R-:W-:Y:S01]  /*9000*/  ISETP.NE.AND P0, PT, R65, RZ, PT ;  /* 0x000000ff4100720c */ /* 0x000fe20003f05270 */
[----:B------:R-:W-:-:S12]  /*9010*/  BSSY.RECONVERGENT B0, `(.L_x_138) ;  /* 0x0000008000007945 */ /* 0x000fd80003800200 */
[----:B------:R-:W-:Y:S05]  /*9020*/  @P0 BRA `(.L_x_140) ;  /* 0x0000000000100947 */ /* 0x000fea0003800000 */
[----:B------:R-:W-:-:S04]  /*9030*/  ISETP.NE.U32.AND P0, PT, RZ, UR4, PT ;  /* 0x00000004ff007c0c */ /* 0x000fc8000bf05070 */
[----:B------:R-:W-:-:S13]  /*9040*/  ISETP.NE.AND.EX P0, PT, RZ, UR5, PT, P0 ;  /* 0x00000005ff007c0c */ /* 0x000fda000bf05300 */
[----:B------:R-:W-:Y:S05]  /*9050*/  @!P0 EXIT ;  /* 0x000000000000894d */ /* 0x000fea0003800000 */
[----:B------:R-:W-:Y:S05]  /*9060*/  BRA `(.L_x_141) ;  /* 0x0000000000087947 */ /* 0x000fea0003800000 */
.L_x_140:
[----:B------:R-:W-:-:S13]  /*9070*/  FSETP.NEU.AND P0, PT, R27, RZ, PT ;  /* 0x000000ff1b00720b */ /* 0x000fda0003f0d000 */
[----:B------:R-:W-:Y:S05]  /*9080*/  @!P0 EXIT ;  /* 0x000000000000894d */ /* 0x000fea0003800000 */
.L_x_141:
[----:B------:R-:W-:Y:S05]  /*9090*/  BSYNC.RECONVERGENT B0 ;  /* 0x0000000000007941 */ /* 0x000fea0003800200 */
.L_x_138:
[----:B------:R-:W-:Y:S01]  /*90a0*/  ULEA UR6, UR46, UR44, 0x3 ;  /* 0x0000002c2e067291 */ /* 0x000fe2000f8e18ff */
[----:B------:R-:W-:-:S04]  /*90b0*/  DEPBAR.LE SB0, 0x0 ;  /* 0x000080000000791a */ /* 0x000fc80000000000 */
[----:B------:R-:W-:-:S04]  /*90c0*/  UIADD3 UR6, UPT, UPT, UR6, 0x60, URZ ;  /* 0x0000006006067890 */ /* 0x000fc8000fffe0ff */
[----:B------:R-:W-:-:S09]  /*90d0*/  UPRMT UR6, UR52, 0x654, UR6 ;  /* 0x0000065434067896 */ /* 0x000fd20008000006 */
[----:B------:R-:W-:Y:S01]  /*90e0*/  SYNCS.ARRIVE.TRANS64.RED.A1T0 RZ, [UR6], RZ ;  /* 0x000000ffffff79a7 */ /* 0x000fe20008100406 */
[----:B------:R-:W-:Y:S05]  /*90f0*/  EXIT ;  /* 0x000000000000794d */ /* 0x000fea0003800000 */
.L_x_24:
[----:B--2---:R2:W3:Y:S02]  /*9100*/  SYNCS.PHASECHK.TRANS64.TRYWAIT P0, [R3+URZ+0x100], R2 ;  /* 0x00010002030075a7 */ /* 0x0044e400080011ff */
[----:B---3--:R-:W-:Y:S05]  /*9110*/  @!P0 NANOSLEEP.SYNCS 0x989680 ;  /* 0x009896800000895d */ /* 0x008fea0003900000 */
[----:B------:R-:W3:Y:S02]  /*9120*/  @!P0 SYNCS.PHASECHK.TRANS64 P0, [R3+URZ+0x100], R2 ;  /* 0x00010002030085a7 */ /* 0x000ee400080010ff */
[----:B---3--:R-:W-:Y:S05]  /*9130*/  @!P0 BRA `(.L_x_24) ;  /* 0xfffffffc00f08947 */ /* 0x008fea000383ffff */
[----:B------:R-:W-:Y:S05]  /*9140*/  BRA `(.L_x_142) ;  /* 0xffffff8800b87947 */ /* 0x000fea000383ffff */
.L_x_27:
[----:B-1----:R-:W-:-:S07]  /*9150*/  MOV R0, UR33 ;  /* 0x0000002100007c02 */ /* 0x002fce0008000f00 */
.L_x_143:
[----:B-1----:R1:W2:Y:S02]  /*9160*/  SYNCS.PHASECHK.TRANS64.TRYWAIT P0, [R0+URZ+0x20], R3 ;  /* 0x00002003000075a7 */ /* 0x0022a400080011ff */
[----:B--2---:R-:W-:Y:S05]  /*9170*/  @!P0 NANOSLEEP.SYNCS 0x989680 ;  /* 0x009896800000895d */ /* 0x004fea0003900000 */
[----:B------:R-:W2:Y:S02]  /*9180*/  @!P0 SYNCS.PHASECHK.TRANS64 P0, [R0+URZ+0x20], R3 ;  /* 0x00002003000085a7 */ /* 0x000ea400080010ff */
[----:B--2---:R-:W-:Y:S05]  /*9190*/  @!P0 BRA `(.L_x_143) ;  /* 0xfffffffc00f08947 */ /* 0x004fea000383ffff */
[----:B------:R-:W-:Y:S05]  /*91a0*/  BRA `(.L_x_26) ;  /* 0xffffff8c00047947 */ /* 0x000fea000383ffff */
.L_x_36:
[----:B-1----:R-:W-:-:S07]  /*91b0*/  MOV R0, UR33 ;  /* 0x0000002100007c02 */ /* 0x002fce0008000f00 */
.L_x_144:
[----:B-1----:R1:W2:Y:S02]  /*91c0*/  SYNCS.PHASECHK.TRANS64.TRYWAIT P0, [R0+URZ+0x20], R3 ;  /* 0x00002003000075a7 */ /* 0x0022a400080011ff */
[----:B--2---:R-:W-:Y:S05]  /*91d0*/  @!P0 NANOSLEEP.SYNCS 0x989680 ;  /* 0x009896800000895d */ /* 0x004fea0003900000 */
[----:B------:R-:W2:Y:S02]  /*91e0*/  @!P0 SYNCS.PHASECHK.TRANS64 P0, [R0+URZ+0x20], R3 ;  /* 0x00002003000085a7 */ /* 0x000ea400080010ff */
[----:B--2---:R-:W-:Y:S05]  /*91f0*/  @!P0 BRA `(.L_x_144) ;  /* 0xfffffffc00f08947 */ /* 0x004fea000383ffff */
[----:B------:R-:W-:Y:S05]  /*9200*/  BRA `(.L_x_35) ;  /* 0xffffff9000107947 */ /* 0x000fea000383ffff */
.L_x_43:
[----:B-1----:R1:W4:Y:S02]  /*9210*/  SYNCS.PHASECHK.TRANS64.TRYWAIT P0, [R3+URZ+0x90], R0 ;  /* 0x00009000030075a7 */ /* 0x00232400080011ff */
[----:B----4-:R-:W-:Y:S05]  /*9220*/  @!P0 NANOSLEEP.SYNCS 0x989680 ;  /* 0x009896800000895d */ /* 0x010fea0003900000 */
[----:B------:R-:W4:Y:S02]  /*9230*/  @!P0 SYNCS.PHASECHK.TRANS64 P0, [R3+URZ+0x90], R0 ;  /* 0x00009000030085a7 */ /* 0x000f2400080010ff */
[----:B----4-:R-:W-:Y:S05]  /*9240*/  @!P0 BRA `(.L_x_43) ;  /* 0xfffffffc00f08947 */ /* 0x010fea000383ffff */
[----:B------:R-:W-:Y:S05]  /*9250*/  BRA `(.L_x_145) ;  /* 0xffffff9000fc7947 */ /* 0x000fea000383ffff */
.L_x_47:
[----:B-1----:R-:W-:-:S07]  /*9260*/  MOV R0, UR4 ;  /* 0x0000000400007c02 */ /* 0x002fce0008000f00 */
.L_x_146:
[----:B-1----:R1:W2:Y:S02]  /*9270*/  SYNCS.PHASECHK.TRANS64.TRYWAIT P0, [R0+URZ], R3 ;  /* 0x00000003000075a7 */ /* 0x0022a400080011ff */
[----:B--2---:R-:W-:Y:S05]  /*9280*/  @!P0 NANOSLEEP.SYNCS 0x989680 ;  /* 0x009896800000895d */ /* 0x004fea0003900000 */
[----:B------:R-:W2:Y:S02]  /*9290*/  @!P0 SYNCS.PHASECHK.TRANS64 P0, [R0+URZ], R3 ;  /* 0x00000003000085a7 */ /* 0x000ea400080010ff */
[----:B--2---:R-:W-:Y:S05]  /*92a0*/  @!P0 BRA `(.L_x_146) ;  /* 0xfffffffc00f08947 */ /* 0x004fea000383ffff */
[----:B------:R-:W-:Y:S05]  /*92b0*/  BRA `(.L_x_147) ;  /* 0xffffff9800a47947 */ /* 0x000fea000383ffff */
.L_x_48:
[----:B------:R-:W-:-:S07]  /*92c0*/  MOV R0, UR5 ;  /* 0x0000000500007c02 */ /* 0x000fce0008000f00 */
.L_x_148:
[----:B-1----:R1:W2:Y:S02]  /*92d0*/  SYNCS.PHASECHK.TRANS64.TRYWAIT P0, [R0+URZ], R3 ;  /* 0x00000003000075a7 */ /* 0x0022a400080011ff */
[----:B--2---:R-:W-:Y:S05]  /*92e0*/  @!P0 NANOSLEEP.SYNCS 0x989680 ;  /* 0x009896800000895d */ /* 0x004fea0003900000 */
[----:B------:R-:W2:Y:S02]  /*92f0*/  @!P0 SYNCS.PHASECHK.TRANS64 P0, [R0+URZ], R3 ;  /* 0x00000003000085a7 */ /* 0x000ea400080010ff */
[----:B--2---:R-:W-:Y:S05]  /*9300*/  @!P0 BRA `(.L_x_148) ;  /* 0xfffffffc00f08947 */ /* 0x004fea000383ffff */
[----:B------:R-:W-:Y:S05]  /*9310*/  BRA `(.L_x_149) ;  /* 0xffffff9800b07947 */ /* 0x000fea000383ffff */
.L_x_49:
[----:B------:R-:W-:-:S07]  /*9320*/  MOV R0, UR5 ;  /* 0x0000000500007c02 */ /* 0x000fce0008000f00 */
.L_x_150:
[----:B-1----:R1:W2:Y:S02]  /*9330*/  SYNCS.PHASECHK.TRANS64.TRYWAIT P0, [R0+URZ], R3 ;  /* 0x00000003000075a7 */ /* 0x0022a400080011ff */
[----:B--2---:R-:W-:Y:S05]  /*9340*/  @!P0 NANOSLEEP.SYNCS 0x989680 ;  /* 0x009896800000895d */ /* 0x004fea0003900000 */
[----:B------:R-:W2:Y:S02]  /*9350*/  @!P0 SYNCS.PHASECHK.TRANS64 P0, [R0+URZ], R3 ;  /* 0x00000003000085a7 */ /* 0x000ea400080010ff */
[----:B--2---:R-:W-:Y:S05]  /*9360*/  @!P0 BRA `(.L_x_150) ;  /* 0xfffffffc00f08947 */ /* 0x004fea000383ffff */
[----:B------:R-:W-:Y:S05]  /*9370*/  BRA `(.L_x_151) ;  /* 0xffffff9800bc7947 */ /* 0x000fea000383ffff */
.L_x_52:
[----:B-1----:R1:W2:Y:S02]  /*9380*/  SYNCS.PHASECHK.TRANS64.TRYWAIT P0, [R2+URZ+0xf0], R5 ;  /* 0x0000f005020075a7 */ /* 0x0022a400080011ff */
[----:B--2---:R-:W-:Y:S05]  /*9390*/  @!P0 NANOSLEEP.SYNCS 0x989680 ;  /* 0x009896800000895d */ /* 0x004fea0003900000 */
[----:B------:R-:W2:Y:S02]  /*93a0*/  @!P0 SYNCS.PHASECHK.TRANS64 P0, [R2+URZ+0xf0], R5 ;  /* 0x0000f005020085a7 */ /* 0x000ea400080010ff */
[----:B--2---:R-:W-:Y:S05]  /*93b0*/  @!P0 BRA `(.L_x_52) ;  /* 0xfffffffc00f08947 */ /* 0x004fea000383ffff */
[----:B------:R-:W-:Y:S05]  /*93c0*/  BRA `(.L_x_152) ;  /* 0xffffff9c00187947 */ /* 0x000fea000383ffff */
.L_x_53:
[----:B------:R-:W-:-:S07]  /*93d0*/  MOV R2, UR4 ;  /* 0x0000000400027c02 */ /* 0x000fce0008000f00 */
.L_x_153:
[----:B-1----:R1:W2:Y:S02]  /*93e0*/  SYNCS.PHASECHK.TRANS64.TRYWAIT P0, [R2+URZ+0xa0], R5 ;  /* 0x0000a005020075a7 */ /* 0x0022a400080011ff */
[----:B--2---:R-:W-:Y:S05]  /*93f0*/  @!P0 NANOSLEEP.SYNCS 0x989680 ;  /* 0x009896800000895d */ /* 0x004fea0003900000 */
[----:B------:R-:W2:Y:S02]  /*9400*/  @!P0 SYNCS.PHASECHK.TRANS64 P0, [R2+URZ+0xa0], R5 ;  /* 0x0000a005020085a7 */ /* 0x000ea400080010ff */
[----:B--2---:R-:W-:Y:S05]  /*9410*/  @!P0 BRA `(.L_x_153) ;  /* 0xfffffffc00f08947 */ /* 0x004fea000383ffff */
[----:B------:R-:W-:Y:S05]  /*9420*/  BRA `(.L_x_154) ;  /* 0xffffff9c00287947 */ /* 0x000fea000383ffff */
.L_x_54:
[----:B-1----:R1:W2:Y:S02]  /*9430*/  SYNCS.PHASECHK.TRANS64.TRYWAIT P1, [R2+URZ+0x90], R5 ;  /* 0x00009005020075a7 */ /* 0x0022a400080211ff */
[----:B--2---:R-:W-:Y:S05]  /*9440*/  @!P1 NANOSLEEP.SYNCS 0x989680 ;  /* 0x009896800000995d */ /* 0x004fea0003900000 */
[----:B------:R-:W2:Y:S02]  /*9450*/  @!P1 SYNCS.PHASECHK.TRANS64 P1, [R2+URZ+0x90], R5 ;  /* 0x00009005020095a7 */ /* 0x000ea400080210ff */
[----:B--2---:R-:W-:Y:S05]  /*9460*/  @!P1 BRA `(.L_x_54) ;  /* 0xfffffffc00f09947 */ /* 0x004fea000383ffff */
[----:B------:R-:W-:Y:S05]  /*9470*/  BRA `(.L_x_155) ;  /* 0xffffff9c00587947 */ /* 0x000fea000383ffff */
.L_x_57:
[----:B------:R-:W-:-:S07]  /*9480*/  MOV R0, UR4 ;  /* 0x0000000400007c02 */ /* 0x000fce0008000f00 */
.L_x_156:
[----:B-1----:R1:W2:Y:S02]  /*9490*/  SYNCS.PHASECHK.TRANS64.TRYWAIT P0, [R0+URZ+0xa0], R3 ;  /* 0x0000a003000075a7 */ /* 0x0022a400080011ff */
[----:B--2---:R-:W-:Y:S05]  /*94a0*/  @!P0 NANOSLEEP.SYNCS 0x989680 ;  /* 0x009896800000895d */ /* 0x004fea0003900000 */
[----:B------:R-:W2:Y:S02]  /*94b0*/  @!P0 SYNCS.PHASECHK.TRANS64 P0, [R0+URZ+0xa0], R3 ;  /* 0x0000a003000085a7 */ /* 0x000ea400080010ff */
[----:B--2---:R-:W-:Y:S05]  /*94c0*/  @!P0 BRA `(.L_x_156) ;  /* 0xfffffffc00f08947 */ /* 0x004fea000383ffff */
[----:B------:R-:W-:Y:S05]  /*94d0*/  BRA `(.L_x_56) ;  /* 0xffffff9c00ac7947 */ /* 0x000fea000383ffff */
.L_x_64:
[----:B-1----:R1:W2:Y:S02]  /*94e0*/  SYNCS.PHASECHK.TRANS64.TRYWAIT P1, [R0+URZ+0x90], R5 ;  /* 0x00009005000075a7 */ /* 0x0022a400080211ff */
[----:B--2---:R-:W-:Y:S05]  /*94f0*/  @!P1 NANOSLEEP.SYNCS 0x989680 ;  /* 0x009896800000995d */ /* 0x004fea0003900000 */
[----:B------:R-:W2:Y:S02]  /*9500*/  @!P1 SYNCS.PHASECHK.TRANS64 P1, [R0+URZ+0x90], R5 ;  /* 0x00009005000095a7 */ /* 0x000ea400080210ff */
[----:B--2---:R-:W-:Y:S05]  /*9510*/  @!P1 BRA `(.L_x_64) ;  /* 0xfffffffc00f09947 */ /* 0x004fea000383ffff */
[----:B------:R-:W-:Y:S05]  /*9520*/  BRA `(.L_x_157) ;  /* 0xffffffa400407947 */ /* 0x000fea000383ffff */
.L_x_65:
[----:B------:R-:W-:-:S07]  /*9530*/  MOV R3, UR46 ;  /* 0x0000002e00037c02 */ /* 0x000fce0008000f00 */
.L_x_158:
[----:B-1----:R1:W2:Y:S02]  /*9540*/  SYNCS.PHASECHK.TRANS64.TRYWAIT P0, [R3+URZ+0xd0], R0 ;  /* 0x0000d000030075a7 */ /* 0x0022a400080011ff */
[----:B--2---:R-:W-:Y:S05]  /*9550*/  @!P0 NANOSLEEP.SYNCS 0x989680 ;  /* 0x009896800000895d */ /* 0x004fea0003900000 */
[----:B------:R-:W2:Y:S02]  /*9560*/  @!P0 SYNCS.PHASECHK.TRANS64 P0, [R3+URZ+0xd0], R0 ;  /* 0x0000d000030085a7 */ /* 0x000ea400080010ff */
[----:B--2---:R-:W-:Y:S05]  /*9570*/  @!P0 BRA `(.L_x_158) ;  /* 0xfffffffc00f08947 */ /* 0x004fea000383ffff */
[----:B------:R-:W-:Y:S05]  /*9580*/  BRA `(.L_x_159) ;  /* 0xffffffa400907947 */ /* 0x000fea000383ffff */
.L_x_68:
[----:B------:R-:W-:Y:S07]  /*9590*/  MOV R0, UR7 ;  /* 0x0000000700007c02 */ /* 0x000fee0008000f00 */
.L_x_160:
[----:B-1----:R1:W2:Y:S02]  /*95a0*/  SYNCS.PHASECHK.TRANS64.TRYWAIT P0, [R0+URZ], R3 ;  /* 0x00000003000075a7 */ /* 0x0022a400080011ff */
[----:B--2---:R-:W-:Y:S05]  /*95b0*/  @!P0 NANOSLEEP.SYNCS 0x989680 ;  /* 0x009896800000895d */ /* 0x004fea0003900000 */
[----:B------:R-:W2:Y:S02]  /*95c0*/  @!P0 SYNCS.PHASECHK.TRANS64 P0, [R0+URZ], R3 ;  /* 0x00000003000085a7 */ /* 0x000ea400080010ff */
[----:B--2---:R-:W-:Y:S05]  /*95d0*/  @!P0 BRA `(.L_x_160) ;  /* 0xfffffffc00f08947 */ /* 0x004fea000383ffff */
[----:B------:R-:W-:Y:S05]  /*95e0*/  BRA `(.L_x_67) ;  /* 0xffffffa400ac7947 */ /* 0x000fea000383ffff */
.L_x_71:
[----:B------:R-:W-:-:S07]  /*95f0*/  MOV R0, UR4 ;  /* 0x0000000400007c02 */ /* 0x000fce0008000f00 */
.L_x_161:
[----:B--2---:R2:W4:Y:S02]  /*9600*/  SYNCS.PHASECHK.TRANS64.TRYWAIT P0, [R0+URZ], R3 ;  /* 0x00000003000075a7 */ /* 0x00452400080011ff */
[----:B----4-:R-:W-:Y:S05]  /*9610*/  @!P0 NANOSLEEP.SYNCS 0x989680 ;  /* 0x009896800000895d */ /* 0x010fea0003900000 */
[----:B------:R-:W4:Y:S02]  /*9620*/  @!P0 SYNCS.PHASECHK.TRANS64 P0, [R0+URZ], R3 ;  /* 0x00000003000085a7 */ /* 0x000f2400080010ff */
[----:B----4-:R-:W-:Y:S05]  /*9630*/  @!P0 BRA `(.L_x_161) ;  /* 0xfffffffc00f08947 */ /* 0x010fea000383ffff */
[----:B------:R-:W-:Y:S05]  /*9640*/  BRA `(.L_x_162) ;  /* 0xffffffa800d87947 */ /* 0x000fea000383ffff */
.L_x_72:
[----:B------:R-:W-:-:S07]  /*9650*/  MOV R0, UR5 ;  /* 0x0000000500007c02 */ /* 0x000fce0008000f00 */
.L_x_163:
[----:B-1----:R1:W2:Y:S02]  /*9660*/  SYNCS.PHASECHK.TRANS64.TRYWAIT P0, [R0+URZ], R3 ;  /* 0x00000003000075a7 */ /* 0x0022a400080011ff */
[----:B--2---:R-:W-:Y:S05]  /*9670*/  @!P0 NANOSLEEP.SYNCS 0x989680 ;  /* 0x009896800000895d */ /* 0x004fea0003900000 */
[----:B------:R-:W2:Y:S02]  /*9680*/  @!P0 SYNCS.PHASECHK.TRANS64 P0, [R0+URZ], R3 ;  /* 0x00000003000085a7 */ /* 0x000ea400080010ff */
[----:B--2---:R-:W-:Y:S05]  /*9690*/  @!P0 BRA `(.L_x_163) ;  /* 0xfffffffc00f08947 */ /* 0x004fea000383ffff */
[----:B------:R-:W-:Y:S05]  /*96a0*/  BRA `(.L_x_164) ;  /* 0xffffffa800e47947 */ /* 0x000fea000383ffff */
.L_x_73:
[----:B------:R-:W-:-:S07]  /*96b0*/  MOV R0, UR5 ;  /* 0x0000000500007c02 */ /* 0x000fce0008000f00 */
.L_x_165:
[----:B-1----:R1:W2:Y:S02]  /*96c0*/  SYNCS.PHASECHK.TRANS64.TRYWAIT P0, [R0+URZ], R3 ;  /* 0x00000003000075a7 */ /* 0x0022a400080011ff */
[----:B--2---:R-:W-:Y:S05]  /*96d0*/  @!P0 NANOSLEEP.SYNCS 0x989680 ;  /* 0x009896800000895d */ /* 0x004fea0003900000 */
[----:B------:R-:W2:Y:S02]  /*96e0*/  @!P0 SYNCS.PHASECHK.TRANS64 P0, [R0+URZ], R3 ;  /* 0x00000003000085a7 */ /* 0x000ea400080010ff */
[----:B--2---:R-:W-:Y:S05]  /*96f0*/  @!P0 BRA `(.L_x_165) ;  /* 0xfffffffc00f08947 */ /* 0x004fea000383ffff */
[----:B------:R-:W-:Y:S05]  /*9700*/  BRA `(.L_x_166) ;  /* 0xffffffa800f07947 */ /* 0x000fea000383ffff */
.L_x_74:
[----:B------:R-:W-:-:S07]  /*9710*/  MOV R0, UR4 ;  /* 0x0000000400007c02 */ /* 0x000fce0008000f00 */
.L_x_167:
[----:B-1----:R1:W2:Y:S02]  /*9720*/  SYNCS.PHASECHK.TRANS64.TRYWAIT P0, [R0+URZ], R3 ;  /* 0x00000003000075a7 */ /* 0x0022a400080011ff */
[----:B--2---:R-:W-:Y:S05]  /*9730*/  @!P0 NANOSLEEP.SYNCS 0x989680 ;  /* 0x009896800000895d */ /* 0x004fea0003900000 */
[----:B------:R-:W2:Y:S02]  /*9740*/  @!P0 SYNCS.PHASECHK.TRANS64 P0, [R0+URZ], R3 ;  /* 0x00000003000085a7 */ /* 0x000ea400080010ff */
[----:B--2---:R-:W-:Y:S05]  /*9750*/  @!P0 BRA `(.L_x_167) ;  /* 0xfffffffc00f08947 */ /* 0x004fea000383ffff */
[----:B------:R-:W-:Y:S05]  /*9760*/  BRA `(.L_x_168) ;  /* 0xffffffa800fc7947 */ /* 0x000fea000383ffff */
.L_x_79:
[----:B--2---:R2:W3:Y:S02]  /*9770*/  SYNCS.PHASECHK.TRANS64.TRYWAIT P0, [R12+URZ+0x90], R9 ;  /* 0x000090090c0075a7 */ /* 0x0044e400080011ff */
[----:B---3--:R-:W-:Y:S05]  /*9780*/  @!P0 NANOSLEEP.SYNCS 0x989680 ;  /* 0x009896800000895d */ /* 0x008fea0003900000 */
[----:B------:R-:W3:Y:S02]  /*9790*/  @!P0 SYNCS.PHASECHK.TRANS64 P0, [R12+URZ+0x90], R9 ;  /* 0x000090090c0085a7 */ /* 0x000ee400080010ff */
[----:B---3--:R-:W-:Y:S05]  /*97a0*/  @!P0 BRA `(.L_x_79) ;  /* 0xfffffffc00f08947 */ /* 0x008fea000383ffff */
[----:B------:R-:W-:Y:S05]  /*97b0*/  BRA `(.L_x_169) ;  /* 0xffffffb0001c7947 */ /* 0x000fea000383ffff */
.L_x_82:
[----:B------:R-:W-:Y:S07]  /*97c0*/  MOV R0, UR21 ;  /* 0x0000001500007c02 */ /* 0x000fee0008000f00 */
.L_x_170:
[----:B--2---:R2:W3:Y:S02]  /*97d0*/  SYNCS.PHASECHK.TRANS64.TRYWAIT P2, [R0+URZ+0x88], R11 ;  /* 0x0000880b000075a7 */ /* 0x0044e400080411ff */
[----:B---3--:R-:W-:Y:S05]  /*97e0*/  @!P2 NANOSLEEP.SYNCS 0x989680 ;  /* 0x009896800000a95d */ /* 0x008fea0003900000 */
[----:B------:R-:W3:Y:S02]  /*97f0*/  @!P2 SYNCS.PHASECHK.TRANS64 P2, [R0+URZ+0x88], R11 ;  /* 0x0000880b0000a5a7 */ /* 0x000ee400080410ff */
[----:B---3--:R-:W-:Y:S05]  /*9800*/  @!P2 BRA `(.L_x_170) ;  /* 0xfffffffc00f0a947 */ /* 0x008fea000383ffff */
[----:B------:R-:W-:Y:S05]  /*9810*/  BRA `(.L_x_81) ;  /* 0xffffffb400847947 */ /* 0x000fea000383ffff */
.L_x_85:
[----:B--2---:R-:W-:Y:S07]  /*9820*/  MOV R0, UR21 ;  /* 0x0000001500007c02 */ /* 0x004fee0008000f00 */
.L_x_171:
[----:B--2---:R2:W3:Y:S02]  /*9830*/  SYNCS.PHASECHK.TRANS64.TRYWAIT P0, [R0+URZ+0x60], R9 ;  /* 0x00006009000075a7 */ /* 0x0044e400080011ff */
[----:B---3--:R-:W-:Y:S05]  /*9840*/  @!P0 NANOSLEEP.SYNCS 0x989680 ;  /* 0x009896800000895d */ /* 0x008fea0003900000 */
[----:B------:R-:W3:Y:S02]  /*9850*/  @!P0 SYNCS.PHASECHK.TRANS64 P0, [R0+URZ+0x60], R9 ;  /* 0x00006009000085a7 */ /* 0x000ee400080010ff */
[----:B---3--:R-:W-:Y:S05]  /*9860*/  @!P0 BRA `(.L_x_171) ;  /* 0xfffffffc00f08947 */ /* 0x008fea000383ffff */
[----:B------:R-:W-:Y:S05]  /*9870*/  BRA `(.L_x_172) ;  /* 0xffffffb400e07947 */ /* 0x000fea000383ffff */
.L_x_86:
[----:B------:R-:W-:Y:S07]  /*9880*/  MOV R0, UR21 ;  /* 0x0000001500007c02 */ /* 0x000fee0008000f00 */
.L_x_173:
[----:B--2---:R2:W3:Y:S02]  /*9890*/  SYNCS.PHASECHK.TRANS64.TRYWAIT P0, [R0+URZ+0x68], R9 ;  /* 0x00006809000075a7 */ /* 0x0044e400080011ff */
[----:B---3--:R-:W-:Y:S05]  /*98a0*/  @!P0 NANOSLEEP.SYNCS 0x989680 ;  /* 0x009896800000895d */ /* 0x008fea0003900000 */
[----:B------:R-:W3:Y:S02]  /*98b0*/  @!P0 SYNCS.PHASECHK.TRANS64 P0, [R0+URZ+0x68], R9 ;  /* 0x00006809000085a7 */ /* 0x000ee400080010ff */
[----:B---3--:R-:W-:Y:S05]  /*98c0*/  @!P0 BRA `(.L_x_173) ;  /* 0xfffffffc00f08947 */ /* 0x008fea000383ffff */
[----:B------:R-:W-:Y:S05]  /*98d0*/  BRA `(.L_x_174) ;  /* 0xffffffb8001c7947 */ /* 0x000fea000383ffff */
.L_x_87:
[----:B------:R-:W-:Y:S07]  /*98e0*/  MOV R0, UR21 ;  /* 0x0000001500007c02 */ /* 0x000fee0008000f00 */
.L_x_175:
[----:B--2---:R2:W3:Y:S02]  /*98f0*/  SYNCS.PHASECHK.TRANS64.TRYWAIT P0, [R0+URZ+0x70], R9 ;  /* 0x00007009000075a7 */ /* 0x0044e400080011ff */
[----:B---3--:R-:W-:Y:S05]  /*9900*/  @!P0 NANOSLEEP.SYNCS 0x989680 ;  /* 0x009896800000895d */ /* 0x008fea0003900000 */
[----:B------:R-:W3:Y:S02]  /*9910*/  @!P0 SYNCS.PHASECHK.TRANS64 P0, [R0+URZ+0x70], R9 ;  /* 0x00007009000085a7 */ /* 0x000ee400080010ff */
[----:B---3--:R-:W-:Y:S05]  /*9920*/  @!P0 BRA `(.L_x_175) ;  /* 0xfffffffc00f08947 */ /* 0x008fea000383ffff */
[----:B------:R-:W-:Y:S05]  /*9930*/  BRA `(.L_x_176) ;  /* 0xffffffb800647947 */ /* 0x000fea000383ffff */
.L_x_88:
[----:B------:R-:W-:Y:S07]  /*9940*/  MOV R0, UR21 ;  /* 0x0000001500007c02 */ /* 0x000fee0008000f00 */
.L_x_177:
[----:B--2---:R2:W3:Y:S02]  /*9950*/  SYNCS.PHASECHK.TRANS64.TRYWAIT P0, [R0+URZ+0x78], R9 ;  /* 0x00007809000075a7 */ /* 0x0044e400080011ff */
[----:B---3--:R-:W-:Y:S05]  /*9960*/  @!P0 NANOSLEEP.SYNCS 0x989680 ;  /* 0x009896800000895d */ /* 0x008fea0003900000 */
[----:B------:R-:W3:Y:S02]  /*9970*/  @!P0 SYNCS.PHASECHK.TRANS64 P0, [R0+URZ+0x78], R9 ;  /* 0x00007809000085a7 */ /* 0x000ee400080010ff */
[----:B---3--:R-:W-:Y:S05]  /*9980*/  @!P0 BRA `(.L_x_177) ;  /* 0xfffffffc00f08947 */ /* 0x008fea000383ffff */
[----:B------:R-:W-:Y:S05]  /*9990*/  BRA `(.L_x_178) ;  /* 0xffffffb800a87947 */ /* 0x000fea000383ffff */
.L_x_90:
[----:B------:R-:W-:-:S07]  /*99a0*/  MOV R0, UR21 ;  /* 0x0000001500007c02 */ /* 0x000fce0008000f00 */
.L_x_179:
[----:B---3--:R3:W4:Y:S02]  /*99b0*/  SYNCS.PHASECHK.TRANS64.TRYWAIT P0, [R0+URZ+0x60], R3 ;  /* 0x00006003000075a7 */ /* 0x00872400080011ff */
[----:B----4-:R-:W-:Y:S05]  /*99c0*/  @!P0 NANOSLEEP.SYNCS 0x989680 ;  /* 0x009896800000895d */ /* 0x010fea0003900000 */
[----:B------:R-:W4:Y:S02]  /*99d0*/  @!P0 SYNCS.PHASECHK.TRANS64 P0, [R0+URZ+0x60], R3 ;  /* 0x00006003000085a7 */ /* 0x000f2400080010ff */
[----:B----4-:R-:W-:Y:S05]  /*99e0*/  @!P0 BRA `(.L_x_179) ;  /* 0xfffffffc00f08947 */ /* 0x010fea000383ffff */
[----:B------:R-:W-:Y:S05]  /*99f0*/  BRA `(.L_x_180) ;  /* 0xffffffbc001c7947 */ /* 0x000fea000383ffff */
.L_x_91:
[----:B---3--:R-:W-:-:S07]  /*9a00*/  MOV R0, UR21 ;  /* 0x0000001500007c02 */ /* 0x008fce0008000f00 */
.L_x_181:
[----:B---3--:R3:W4:Y:S02]  /*9a10*/  SYNCS.PHASECHK.TRANS64.TRYWAIT P0, [R0+URZ+0x68], R3 ;  /* 0x00006803000075a7 */ /* 0x00872400080011ff */
[----:B----4-:R-:W-:Y:S05]  /*9a20*/  @!P0 NANOSLEEP.SYNCS 0x989680 ;  /* 0x009896800000895d */ /* 0x010fea0003900000 */
[----:B------:R-:W4:Y:S02]  /*9a30*/  @!P0 SYNCS.PHASECHK.TRANS64 P0, [R0+URZ+0x68], R3 ;  /* 0x00006803000085a7 */ /* 0x000f2400080010ff */
[----:B----4-:R-:W-:Y:S05]  /*9a40*/  @!P0 BRA `(.L_x_181) ;  /* 0xfffffffc00f08947 */ /* 0x010fea000383ffff */
[----:B------:R-:W-:Y:S05]  /*9a50*/  BRA `(.L_x_182) ;  /* 0xffffffbc000c7947 */ /* 0x000fea000383ffff */
.L_x_92:
[----:B---3--:R-:W-:-:S07]  /*9a60*/  MOV R0, UR21 ;  /* 0x0000001500007c02 */ /* 0x008fce0008000f00 */
.L_x_183:
[----:B---3--:R3:W4:Y:S02]  /*9a70*/  SYNCS.PHASECHK.TRANS64.TRYWAIT P0, [R0+URZ+0x70], R3 ;  /* 0x00007003000075a7 */ /* 0x00872400080011ff */
[----:B----4-:R-:W-:Y:S05]  /*9a80*/  @!P0 NANOSLEEP.SYNCS 0x989680 ;  /* 0x009896800000895d */ /* 0x010fea0003900000 */
[----:B------:R-:W4:Y:S02]  /*9a90*/  @!P0 SYNCS.PHASECHK.TRANS64 P0, [R0+URZ+0x70], R3 ;  /* 0x00007003000085a7 */ /* 0x000f2400080010ff */
[----:B----4-:R-:W-:Y:S05]  /*9aa0*/  @!P0 BRA `(.L_x_183) ;  /* 0xfffffffc00f08947 */ /* 0x010fea000383ffff */
[----:B------:R-:W-:Y:S05]  /*9ab0*/  BRA `(.L_x_184) ;  /* 0xffffffb800fc7947 */ /* 0x000fea000383ffff */
.L_x_94:
[----:B--2---:R2:W4:Y:S02]  /*9ac0*/  SYNCS.PHASECHK.TRANS64.TRYWAIT P0, [R3+URZ+0x90], R0 ;  /* 0x00009000030075a7 */ /* 0x00452400080011ff */
[----:B----4-:R-:W-:Y:S05]  /*9ad0*/  @!P0 NANOSLEEP.SYNCS 0x989680 ;  /* 0x009896800000895d */ /* 0x010fea0003900000 */
[----:B------:R-:W4:Y:S02]  /*9ae0*/  @!P0 SYNCS.PHASECHK.TRANS64 P0, [R3+URZ+0x90], R0 ;  /* 0x00009000030085a7 */ /* 0x000f2400080010ff */
[----:B----4-:R-:W-:Y:S05]  /*9af0*/  @!P0 BRA `(.L_x_94) ;  /* 0xfffffffc00f08947 */ /* 0x010fea000383ffff */
[----:B------:R-:W-:Y:S05]  /*9b00*/  BRA `(.L_x_185) ;  /* 0xffffffbc00cc7947 */ /* 0x000fea000383ffff */
.L_x_105:
[----:B-1----:R-:W-:Y:S04]  /*9b10*/  MOV R0, UR44 ;  /* 0x0000002c00007c02 */ /* 0x002fe80008000f00 */
[----:B------:R1:W2:Y:S03]  /*9b20*/  SYNCS.PHASECHK.TRANS64.TRYWAIT P0, [R0+URZ+0x40], R5 ;  /* 0x00004005000075a7 */ /* 0x0002a600080011ff */
[----:B--2---:R-:W-:Y:S05]  /*9b30*/  @!P0 NANOSLEEP.SYNCS 0x989680 ;  /* 0x009896800000895d */ /* 0x004fea0003900000 */
[----:B------:R-:W2:Y:S02]  /*9b40*/  @!P0 SYNCS.PHASECHK.TRANS64 P0, [R0+URZ+0x40], R5 ;  /* 0x00004005000085a7 */ /* 0x000ea400080010ff */
[----:B--2---:R-:W-:Y:S05]  /*9b50*/  @!P0 BRA `(.L_x_105) ;  /* 0xfffffffc00ec8947 */ /* 0x004fea000383ffff */
[----:B------:R-:W-:Y:S05]  /*9b60*/  BRA `(.L_x_104) ;  /* 0xffffffcc00507947 */ /* 0x000fea000383ffff */
.L_x_107:
[----:B-1----:R1:W3:Y:S02]  /*9b70*/  SYNCS.PHASECHK.TRANS64.TRYWAIT P1, [R76+URZ+0xb0], R3 ;  /* 0x0000b0034c0075a7 */ /* 0x0022e400080211ff */
[----:B---3--:R-:W-:Y:S05]  /*9b80*/  @!P1 NANOSLEEP.SYNCS 0x989680 ;  /* 0x009896800000995d */ /* 0x008fea0003900000 */
[----:B------:R-:W3:Y:S02]  /*9b90*/  @!P1 SYNCS.PHASECHK.TRANS64 P1, [R76+URZ+0xb0], R3 ;  /* 0x0000b0034c0095a7 */ /* 0x000ee400080210ff */
[----:B---3--:R-:W-:Y:S05]  /*9ba0*/  @!P1 BRA `(.L_x_107) ;  /* 0xfffffffc00f09947 */ /* 0x008fea000383ffff */
[----:B------:R-:W-:Y:S05]  /*9bb0*/  BRA `(.L_x_106) ;  /* 0xffffffcc007c7947 */ /* 0x000fea000383ffff */
.L_x_116:
[----:B-1----:R1:W2:Y:S02]  /*9bc0*/  SYNCS.PHASECHK.TRANS64.TRYWAIT P0, [R3+URZ+0x40], R0 ;  /* 0x00004000030075a7 */ /* 0x0022a400080011ff */
[----:B--2---:R-:W-:Y:S05]  /*9bd0*/  @!P0 NANOSLEEP.SYNCS 0x989680 ;  /* 0x009896800000895d */ /* 0x004fea0003900000 */
[----:B------:R-:W2:Y:S02]  /*9be0*/  @!P0 SYNCS.PHASECHK.TRANS64 P0, [R3+URZ+0x40], R0 ;  /* 0x00004000030085a7 */ /* 0x000ea400080010ff */
[----:B--2---:R-:W-:Y:S05]  /*9bf0*/  @!P0 BRA `(.L_x_116) ;  /* 0xfffffffc00f08947 */ /* 0x004fea000383ffff */
[----:B------:R-:W-:Y:S05]  /*9c00*/  BRA `(.L_x_115) ;  /* 0xffffffd400a07947 */ /* 0x000fea000383ffff */
.L_x_124:
[----:B-1----:R1:W2:Y:S02]  /*9c10*/  SYNCS.PHASECHK.TRANS64.TRYWAIT P0, [R83+URZ+0x40], R4 ;  /* 0x00004004530075a7 */ /* 0x0022a400080011ff */
[----:B--2---:R-:W-:Y:S05]  /*9c20*/  @!P0 NANOSLEEP.SYNCS 0x989680 ;  /* 0x009896800000895d */ /* 0x004fea0003900000 */
[----:B------:R-:W2:Y:S02]  /*9c30*/  @!P0 SYNCS.PHASECHK.TRANS64 P0, [R83+URZ+0x40], R4 ;  /* 0x00004004530085a7 */ /* 0x000ea400080010ff */
[----:B--2---:R-:W-:Y:S05]  /*9c40*/  @!P0 BRA `(.L_x_124) ;  /* 0xfffffffc00f08947 */ /* 0x004fea000383ffff */
[----:B------:R-:W-:Y:S05]  /*9c50*/  BRA `(.L_x_123) ;  /* 0xffffffdc00e87947 */ /* 0x000fea000383ffff */
.L_x_132:
[----:B--2---:R2:W3:Y:S02]  /*9c60*/  SYNCS.PHASECHK.TRANS64.TRYWAIT P0, [R84+URZ+0x40], R3 ;  /* 0x00004003540075a7 */ /* 0x0044e400080011ff */
[----:B---3--:R-:W-:Y:S05]  /*9c70*/  @!P0 NANOSLEEP.SYNCS 0x989680 ;  /* 0x009896800000895d */ /* 0x008fea0003900000 */
[----:B------:R-:W3:Y:S02]  /*9c80*/  @!P0 SYNCS.PHASECHK.TRANS64 P0, [R84+URZ+0x40], R3 ;  /* 0x00004003540085a7 */ /* 0x000ee400080010ff */
[----:B---3--:R-:W-:Y:S05]  /*9c90*/  @!P0 BRA `(.L_x_132) ;  /* 0xfffffffc00f08947 */ /* 0x008fea000383ffff */
[----:B------:R-:W-:Y:S05]  /*9ca0*/  BRA `(.L_x_131) ;  /* 0xffffffe800307947 */ /* 0x000fea000383ffff */
        .weak           $__internal_0_$__cuda_sm10x_tcgen05_guardrail_trap_col_being_dealloced_not_returned_by_alloc
        .type           $__internal_0_$__cuda_sm10x_tcgen05_guardrail_trap_col_being_dealloced_not_returned_by_alloc,@function
        .size           $__internal_0_$__cuda_sm10x_tcgen05_guardrail_trap_col_being_dealloced_not_returned_by_alloc,($__internal_1_$__cuda_sm10x_tcgen05_guardrail_trap_phase_invalid_during_alloc - $__internal_0_$__cuda_sm10x_tcgen05_guardrail_trap_col_being_dealloced_not_returned_by_alloc)
$__internal_0_$__cuda_sm10x_tcgen05_guardrail_trap_col_being_dealloced_not_returned_by_alloc:
[----:B------:R-:W-:Y:S05]  /*9cb0*/  BPT.TRAP 0x1 ;  /* 0x000000040000795c */ /* 0x000fea0000300000 */
[----:B------:R-:W-:-:S04]  /*9cc0*/  HFMA2 R3, -RZ, RZ, 0, 0 ;  /* 0x00000000ff037431 */ /* 0x000fc800000001ff */
[----:B------:R-:W-:Y:S05]  /*9cd0*/  RET.REL.NODEC R2 `(_ZN7cutlass13device_kernelINS_4gemm6kernel13GemmUniversalIN4cute5tupleIJiiiiEEENS1_10collective13CollectiveMmaINS1_35MainloopSm100TmaUmmaWarpSpecializedILi4ELi2ELi4ENS5_IJNS4_1CILi4EEESB_NSA_ILi1EEEEEEEENS5_IJNSA_ILi64EEENSA_ILi128EEESF_EEENS_10tfloat32_tENS5_IJlSC_lEEESI_SJ_NS4_8TiledMMAINS4_8MMA_AtomIJNS4_17SM100_MMA_TF32_SSISI_SI_fLi64ELi128ELNS4_4UMMA5MajorE0ELSO_0ELNSN_7ScaleInE0ELSP_0EEEEEENS4_6LayoutINS5_IJSC_SC_SC_EEENS5_IJNSA_ILi0EEESU_SU_EEEEENS5_IJNS4_10UnderscoreESX_SX_EEEEENS4_23SM90_TMA_LOAD_MULTICASTENS4_14ComposedLayoutINS4_7SwizzleILi3ELi4ELi3EEENS4_18smem_ptr_flag_bitsILi32EEENSS_INS5_IJNSA_ILi8EEENSA_ILi32EEEEEENS5_IJS17_SC_EEEEEEEvNS4_8identityES10_S1B_vS1C_EENS_8epilogue10collective18CollectiveEpilogueINS1E_23Sm100TmaWarpSpecializedILi4ELi2ELi16ELb1ELb0EEEJSH_NS5_IJNSS_ISF_SC_EENSS_IS17_SC_EEEEESI_SJ_SI_SJ_NS1E_6fusion15FusionCallbacksIS1I_NS1M_17LinearCombinationISI_fSI_fLNS_15FloatRoundStyleE2EEESH_S1L_JEEENS4_5SM1004TMEM4LOAD26SM100_TMEM_LOAD_16dp128b8xENS4_13SM90_TMA_LOADES1B_NS4_17SM75_U32x4_LDSM_NENS4_14SM90_TMA_STOREES1B_NS4_17SM90_U32x4_STSM_NENS4_39AutoVectorizingCopyWithAssumedAlignmentILi128EEEEEEvvEEEEvNT_6ParamsE) ;  /* 0xffffff6002c87950 */ /* 0x000fea0003c3ffff */
        .weak           $__internal_1_$__cuda_sm10x_tcgen05_guardrail_trap_phase_invalid_during_alloc
        .type           $__internal_1_$__cuda_sm10x_tcgen05_guardrail_trap_phase_invalid_during_alloc,@function
        .size           $__internal_1_$__cuda_sm10x_tcgen05_guardrail_trap_phase_invalid_during_alloc,($__internal_2_$__cuda_sm10x_tcgen05_guardrail_trap_unallocated_columns_being_dealloced - $__internal_1_$__cuda_sm10x_tcgen05_guardrail_trap_phase_invalid_during_alloc)
$__internal_1_$__cuda_sm10x_tcgen05_guardrail_trap_phase_invalid_during_alloc:
[----:B------:R-:W-:Y:S05]  /*9ce0*/  BPT.TRAP 0x1 ;  /* 0x000000040000795c */ /* 0x000fea0000300000 */
[----:B------:R-:W-:-:S04]  /*9cf0*/  MOV R5, 0x0 ;  /* 0x0000000000057802 */ /* 0x000fc80000000f00 */
[----:B------:R-:W-:Y:S05]  /*9d00*/  RET.REL.NODEC R4 `(_ZN7cutlass13device_kernelINS_4gemm6kernel13GemmUniversalIN4cute5tupleIJiiiiEEENS1_10collective13CollectiveMmaINS1_35MainloopSm100TmaUmmaWarpSpecializedILi4ELi2ELi4ENS5_IJNS4_1CILi4EEESB_NSA_ILi1EEEEEEEENS5_IJNSA_ILi64EEENSA_ILi128EEESF_EEENS_10tfloat32_tENS5_IJlSC_lEEESI_SJ_NS4_8TiledMMAINS4_8MMA_AtomIJNS4_17SM100_MMA_TF32_SSISI_SI_fLi64ELi128ELNS4_4UMMA5MajorE0ELSO_0ELNSN_7ScaleInE0ELSP_0EEEEEENS4_6LayoutINS5_IJSC_SC_SC_EEENS5_IJNSA_ILi0EEESU_SU_EEEEENS5_IJNS4_10UnderscoreESX_SX_EEEEENS4_23SM90_TMA_LOAD_MULTICASTENS4_14ComposedLayoutINS4_7SwizzleILi3ELi4ELi3EEENS4_18smem_ptr_flag_bitsILi32EEENSS_INS5_IJNSA_ILi8EEENSA_ILi32EEEEEENS5_IJS17_SC_EEEEEEEvNS4_8identityES10_S1B_vS1C_EENS_8epilogue10collective18CollectiveEpilogueINS1E_23Sm100TmaWarpSpecializedILi4ELi2ELi16ELb1ELb0EEEJSH_NS5_IJNSS_ISF_SC_EENSS_IS17_SC_EEEEESI_SJ_SI_SJ_NS1E_6fusion15FusionCallbacksIS1I_NS1M_17LinearCombinationISI_fSI_fLNS_15FloatRoundStyleE2EEESH_S1L_JEEENS4_5SM1004TMEM4LOAD26SM100_TMEM_LOAD_16dp128b8xENS4_13SM90_TMA_LOADES1B_NS4_17SM75_U32x4_LDSM_NENS4_14SM90_TMA_STOREES1B_NS4_17SM90_U32x4_STSM_NENS4_39AutoVectorizingCopyWithAssumedAlignmentILi128EEEEEEvvEEEEvNT_6ParamsE) ;  /* 0xffffff6004bc7950 */ /* 0x000fea0003c3ffff */
        .weak           $__internal_2_$__cuda_sm10x_tcgen05_guardrail_trap_unallocated_columns_being_dealloced
        .type           $__internal_2_$__cuda_sm10x_tcgen05_guardrail_trap_unallocated_columns_being_dealloced,@function
        .size           $__internal_2_$__cuda_sm10x_tcgen05_guardrail_trap_unallocated_columns_being_dealloced,(.L_x_187 - $__internal_2_$__cuda_sm10x_tcgen05_guardrail_trap_unallocated_columns_being_dealloced)
$__internal_2_$__cuda_sm10x_tcgen05_guardrail_trap_unallocated_columns_being_dealloced:
[----:B------:R-:W-:Y:S05]  /*9d10*/  BPT.TRAP 0x1 ;  /* 0x000000040000795c */ /* 0x000fea0000300000 */
[----:B------:R-:W-:-:S04]  /*9d20*/  HFMA2 R3, -RZ, RZ, 0, 0 ;  /* 0x00000000ff037431 */ /* 0x000fc800000001ff */
[----:B------:R-:W-:Y:S05]  /*9d30*/  RET.REL.NODEC R2 `(_ZN7cutlass13device_kernelINS_4gemm6kernel13GemmUniversalIN4cute5tupleIJiiiiEEENS1_10collective13CollectiveMmaINS1_35MainloopSm100TmaUmmaWarpSpecializedILi4ELi2ELi4ENS5_IJNS4_1CILi4EEESB_NSA_ILi1EEEEEEEENS5_IJNSA_ILi64EEENSA_ILi128EEESF_EEENS_10tfloat32_tENS5_IJlSC_lEEESI_SJ_NS4_8TiledMMAINS4_8MMA_AtomIJNS4_17SM100_MMA_TF32_SSISI_SI_fLi64ELi128ELNS4_4UMMA5MajorE0ELSO_0ELNSN_7ScaleInE0ELSP_0EEEEEENS4_6LayoutINS5_IJSC_SC_SC_EEENS5_IJNSA_ILi0EEESU_SU_EEEEENS5_IJNS4_10UnderscoreESX_SX_EEEEENS4_23SM90_TMA_LOAD_MULTICASTENS4_14ComposedLayoutINS4_7SwizzleILi3ELi4ELi3EEENS4_18smem_ptr_flag_bitsILi32EEENSS_INS5_IJNSA_ILi8EEENSA_ILi32EEEEEENS5_IJS17_SC_EEEEEEEvNS4_8identityES10_S1B_vS1C_EENS_8epilogue10collective18CollectiveEpilogueINS1E_23Sm100TmaWarpSpecializedILi4ELi2ELi16ELb1ELb0EEEJSH_NS5_IJNSS_ISF_SC_EENSS_IS17_SC_EEEEESI_SJ_SI_SJ_NS1E_6fusion15FusionCallbacksIS1I_NS1M_17LinearCombinationISI_fSI_fLNS_15FloatRoundStyleE2EEESH_S1L_JEEENS4_5SM1004TMEM4LOAD26SM100_TMEM_LOAD_16dp128b8xENS4_13SM90_TMA_LOADES1B_NS4_17SM75_U32x4_LDSM_NENS4_14SM90_TMA_STOREES1B_NS4_17SM90_U32x4_STSM_NENS4_39AutoVectorizingCopyWithAssumedAlignmentILi128EEEEEEvvEEEEvNT_6ParamsE) ;  /* 0xffffff6002b07950 */ /* 0x000fea0003c3ffff */
.L_x_186:
[----:B------:R-:W-:-:S00]  /*9d40*/  BRA `(.L_x_186) ;  /* 0xfffffffc00fc7947 */ /* 0x000fc0000383ffff */
[----:B------:R-:W-:-:S00]  /*9d50*/  NOP ;  /* 0x0000000000007918 */ /* 0x000fc00000000000 */
        /* <DEDUP_REMOVED lines=10> */
.L_x_187:


//--------------------- .nv.global.init           --------------------------
	.section	.nv.global.init,"aw",@progbits
.nv.global.init:
	.type		$str$27,@object
	.size		$str$27,($str$28 - $str$27)
$str$27:
        /*0000*/ 	.byte	0x28, 0x61, 0x64, 0x64, 0x72, 0x65, 0x73, 0x73, 0x20, 0x26, 0x20, 0x6d, 0x61, 0x73, 0x6b, 0x29
        /*0010*/ 	.byte	0x20, 0x3d, 0x3d, 0x20, 0x30, 0x00
	.type		$str$28,@object
	.size		$str$28,($str$26 - $str$28)
$str$28:
        /*0016*/ 	.byte	0x2f, 0x74, 0x6d, 0x70, 0x2f, 0x63, 0x75, 0x74, 0x6c, 0x61, 0x73, 0x73, 0x5f, 0x73, 0x77, 0x65
        /*0026*/ 	.byte	0x65, 0x70, 0x5f, 0x73, 0x72, 0x63, 0x2f, 0x69, 0x6e, 0x63, 0x6c, 0x75, 0x64, 0x65, 0x2f, 0x63
        /*0036*/ 	.byte	0x75, 0x74, 0x65, 0x2f, 0x70, 0x6f, 0x69, 0x6e, 0x74, 0x65, 0x72, 0x5f, 0x66, 0x6c, 0x61, 0x67
        /*0046*/ 	.byte	0x67, 0x65, 0x64, 0x2e, 0x68, 0x70, 0x70, 0x00
	.type		$str$26,@object
	.size		$str$26,($str$25 - $str$26)
$str$26:
        /*004e*/ 	.byte	0x2f, 0x74, 0x6d, 0x70, 0x2f, 0x63, 0x75, 0x74, 0x6c, 0x61, 0x73, 0x73, 0x5f, 0x73, 0x77, 0x65
        /*005e*/ 	.byte	0x65, 0x70, 0x5f, 0x73, 0x72, 0x63, 0x2f, 0x69, 0x6e, 0x63, 0x6c, 0x75, 0x64, 0x65, 0x2f, 0x63
        /*006e*/ 	.byte	0x75, 0x74, 0x65, 0x2f, 0x61, 0x74, 0x6f, 0x6d, 0x2f, 0x63, 0x6f, 0x70, 0x79, 0x5f, 0x74, 0x72
        /*007e*/ 	.byte	0x61, 0x69, 0x74, 0x73, 0x5f, 0x73, 0x6d, 0x31, 0x30, 0x30, 0x2e, 0x68, 0x70, 0x70, 0x00
	.type		$str$25,@object
	.size		$str$25,(__unnamed_1 - $str$25)
$str$25:
        /*008d*/ 	.byte	0x28, 0x28, 0x75, 0x69, 0x6e, 0x74, 0x33, 0x32, 0x5f, 0x74, 0x28, 0x74, 0x68, 0x72, 0x65, 0x61
        /*009d*/ 	.byte	0x64, 0x49, 0x64, 0x78, 0x2e, 0x78, 0x29, 0x20, 0x2f, 0x20, 0x33, 0x32, 0x29, 0x20, 0x25, 0x20
        /*00ad*/ 	.byte	0x34, 0x29, 0x20, 0x3d, 0x3d, 0x20, 0x28, 0x28, 0x28, 0x74, 0x6d, 0x65, 0x6d, 0x5f, 0x61, 0x64
        /*00bd*/ 	.byte	0x64, 0x72, 0x20, 0x3e, 0x3e, 0x20, 0x31, 0x36, 0x29, 0x20, 0x2f, 0x20, 0x33, 0x32, 0x29, 0x20
        /*00cd*/ 	.byte	0x25, 0x20, 0x34, 0x29, 0x00
	.type		__unnamed_1,@object
	.size		__unnamed_1,(__unnamed_2 - __unnamed_1)
__unnamed_1:
        /*00d2*/ 	.byte	0x61, 0x75, 0x74, 0x6f, 0x20, 0x63, 0x75, 0x74, 0x65, 0x3a, 0x3a, 0x61, 0x73, 0x5f, 0x70, 0x6f
        /* <DEDUP_REMOVED lines=24> */
        /*0262*/ 	.byte	0x30, 0x34, 0x38, 0x3e, 0x3e, 0x3e, 0x3e, 0x5d, 0x00
	.type		__unnamed_2,@object
	.size		__unnamed_2,(.L_2 - __unnamed_2)
__unnamed_2:
        /* <DEDUP_REMOVED lines=45> */
        /*053b*/ 	.byte	0x3e, 0x3e, 0x3e, 0x5d, 0x00
.L_2:


//--------------------- .nv.shared._ZN7cutlass13device_kernelINS_4gemm6kernel13GemmUniversalIN4cute5tupleIJiiiiEEENS1_10collective13CollectiveMmaINS1_35MainloopSm100TmaUmmaWarpSpecializedILi4ELi2ELi4ENS5_IJNS4_1CILi4EEESB_NSA_ILi1EEEEEEEENS5_IJNSA_ILi64EEENSA_ILi128EEESF_EEENS_10tfloat32_tENS5_IJlSC_lEEESI_SJ_NS4_8TiledMMAINS4_8MMA_AtomIJNS4_17SM100_MMA_TF32_SSISI_SI_fLi64ELi128ELNS4_4UMMA5MajorE0ELSO_0ELNSN_7ScaleInE0ELSP_0EEEEEENS4_6LayoutINS5_IJSC_SC_SC_EEENS5_IJNSA_ILi0EEESU_SU_EEEEENS5_IJNS4_10UnderscoreESX_SX_EEEEENS4_23SM90_TMA_LOAD_MULTICASTENS4_14ComposedLayoutINS4_7SwizzleILi3ELi4ELi3EEENS4_18smem_ptr_flag_bitsILi32EEENSS_INS5_IJNSA_ILi8EEENSA_ILi32EEEEEENS5_IJS17_SC_EEEEEEEvNS4_8identityES10_S1B_vS1C_EENS_8epilogue10collective18CollectiveEpilogueINS1E_23Sm100TmaWarpSpecializedILi4ELi2ELi16ELb1ELb0EEEJSH_NS5_IJNSS_ISF_SC_EENSS_IS17_SC_EEEEESI_SJ_SI_SJ_NS1E_6fusion15FusionCallbacksIS1I_NS1M_17LinearCombinationISI_fSI_fLNS_15FloatRoundStyleE2EEESH_S1L_JEEENS4_5SM1004TMEM4LOAD26SM100_TMEM_LOAD_16dp128b8xENS4_13SM90_TMA_LOADES1B_NS4_17SM75_U32x4_LDSM_NENS4_14SM90_TMA_STOREES1B_NS4_17SM90_U32x4_STSM_NENS4_39AutoVectorizingCopyWithAssumedAlignmentILi128EEEEEEvvEEEEvNT_6ParamsE --------------------------
	.section	.nv.shared._ZN7cutlass13device_kernelINS_4gemm6kernel13GemmUniversalIN4cute5tupleIJiiiiEEENS1_10collective13CollectiveMmaINS1_35MainloopSm100TmaUmmaWarpSpecializedILi4ELi2ELi4ENS5_IJNS4_1CILi4EEESB_NSA_ILi1EEEEEEEENS5_IJNSA_ILi64EEENSA_ILi128EEESF_EEENS_10tfloat32_tENS5_IJlSC_lEEESI_SJ_NS4_8TiledMMAINS4_8MMA_AtomIJNS4_17SM100_MMA_TF32_SSISI_SI_fLi64ELi128ELNS4_4UMMA5MajorE0ELSO_0ELNSN_7ScaleInE0ELSP_0EEEEEENS4_6LayoutINS5_IJSC_SC_SC_EEENS5_IJNSA_ILi0EEESU_SU_EEEEENS5_IJNS4_10UnderscoreESX_SX_EEEEENS4_23SM90_TMA_LOAD_MULTICASTENS4_14ComposedLayoutINS4_7SwizzleILi3ELi4ELi3EEENS4_18smem_ptr_flag_bitsILi32EEENSS_INS5_IJNSA_ILi8EEENSA_ILi32EEEEEENS5_IJS17_SC_EEEEEEEvNS4_8identityES10_S1B_vS1C_EENS_8epilogue10collective18CollectiveEpilogueINS1E_23Sm100TmaWarpSpecializedILi4ELi2ELi16ELb1ELb0EEEJSH_NS5_IJNSS_ISF_SC_EENSS_IS17_SC_EEEEESI_SJ_SI_SJ_NS1E_6fusion15FusionCallbacksIS1I_NS1M_17LinearCombinationISI_fSI_fLNS_15FloatRoundStyleE2EEESH_S1L_JEEENS4_5SM1004TMEM4LOAD26SM100_TMEM_LOAD_16dp128b8xENS4_13SM90_TMA_LOADES1B_NS4_17SM75_U32x4_LDSM_NENS4_14SM90_TMA_STOREES1B_NS4_17SM90_U32x4_STSM_NENS4_39AutoVectorizingCopyWithAssumedAlignmentILi128EEEEEEvvEEEEvNT_6ParamsE,"aw",@nobits
	.sectionflags	@""
	.align	16
	.zero		1024


//--------------------- .nv.shared.reserved.0     --------------------------
	.section	.nv.shared.reserved.0,"aw",@nobits
	.weak		__nv_reservedSMEM_offset_0_alias
	.size		__nv_reservedSMEM_offset_0_alias, 0, 64
	.other		__nv_reservedSMEM_offset_0_alias,@"STO_CUDA_RESERVED_SHARED STV_DEFAULT"
__nv_reservedSMEM_offset_0_alias:
	.zero		0
.nv.shared.reserved.0:
	.zero		64
	.weak		__nv_reservedSMEM_tcgen05_partition
	.type		__nv_reservedSMEM_tcgen05_partition,@object
	.size		__nv_reservedSMEM_tcgen05_partition,(.L_0 - __nv_reservedSMEM_tcgen05_partition)
__nv_reservedSMEM_tcgen05_partition:
	.zero		32
.L_0:


//--------------------- .nv.global                --------------------------
	.section	.nv.global,"aw",@nobits
.nv.global:
	.type		_ZN40_INTERNAL_34c96392_4_k_cu_3cce592c_271584cute1_E,@object
	.size		_ZN40_INTERNAL_34c96392_4_k_cu_3cce592c_271584cute1_E,(_ZN40_INTERNAL_34c96392_4_k_cu_3cce592c_271584cuda3std3__45__cpo6cbeginE - _ZN40_INTERNAL_34c96392_4_k_cu_3cce592c_271584cute1_E)
_ZN40_INTERNAL_34c96392_4_k_cu_3cce592c_271584cute1_E:
	.zero		1
	.type		_ZN40_INTERNAL_34c96392_4_k_cu_3cce592c_271584cuda3std3__45__cpo6cbeginE,@object
	.size		_ZN40_INTERNAL_34c96392_4_k_cu_3cce592c_271584cuda3std3__45__cpo6cbeginE,(_ZN40_INTERNAL_34c96392_4_k_cu_3cce592c_271584cuda3std3__48in_placeE - _ZN40_INTERNAL_34c96392_4_k_cu_3cce592c_271584cuda3std3__45__cpo6cbeginE)
_ZN40_INTERNAL_34c96392_4_k_cu_3cce592c_271584cuda3std3__45__cpo6cbeginE:
	.zero		1
	.type		_ZN40_INTERNAL_34c96392_4_k_cu_3cce592c_271584cuda3std3__48in_placeE,@object
	.size		_ZN40_INTERNAL_34c96392_4_k_cu_3cce592c_271584cuda3std3__48in_placeE,(_ZN40_INTERNAL_34c96392_4_k_cu_3cce592c_271584cuda3std6ranges3__45__cpo9iter_moveE - _ZN40_INTERNAL_34c96392_4_k_cu_3cce592c_271584cuda3std3__48in_placeE)
_ZN40_INTERNAL_34c96392_4_k_cu_3cce592c_271584cuda3std3__48in_placeE:
	.zero		1
	.type		_ZN40_INTERNAL_34c96392_4_k_cu_3cce592c_271584cuda3std6ranges3__45__cpo9iter_moveE,@object
	.size		_ZN40_INTERNAL_34c96392_4_k_cu_3cce592c_271584cuda3std6ranges3__45__cpo9iter_moveE,(_ZN40_INTERNAL_34c96392_4_k_cu_3cce592c_271584cuda3std3__45__cpo5beginE - _ZN40_INTERNAL_34c96392_4_k_cu_3cce592c_271584cuda3std6ranges3__45__cpo9iter_moveE)
_ZN40_INTERNAL_34c96392_4_k_cu_3cce592c_271584cuda3std6ranges3__45__cpo9iter_moveE:
	.zero		1
	.type		_ZN40_INTERNAL_34c96392_4_k_cu_3cce592c_271584cuda3std3__45__cpo5beginE,@object
	.size		_ZN40_INTERNAL_34c96392_4_k_cu_3cce592c_271584cuda3std3__45__cpo5beginE,(_ZN40_INTERNAL_34c96392_4_k_cu_3cce592c_271584cuda3std3__442_GLOBAL__N__34c96392_4_k_cu_3cce592c_271586ignoreE - _ZN40_INTERNAL_34c96392_4_k_cu_3cce592c_271584cuda3std3__45__cpo5beginE)
_ZN40_INTERNAL_34c96392_4_k_cu_3cce592c_271584cuda3std3__45__cpo5beginE:
	.zero		1
	.type		_ZN40_INTERNAL_34c96392_4_k_cu_3cce592c_271584cuda3std3__442_GLOBAL__N__34c96392_4_k_cu_3cce592c_271586ignoreE,@object
	.size		_ZN40_INTERNAL_34c96392_4_k_cu_3cce592c_271584cuda3std3__442_GLOBAL__N__34c96392_4_k_cu_3cce592c_271586ignoreE,(_ZN40_INTERNAL_34c96392_4_k_cu_3cce592c_271584cute7productE - _ZN40_INTERNAL_34c96392_4_k_cu_3cce592c_271584cuda3std3__442_GLOBAL__N__34c96392_4_k_cu_3cce592c_271586ignoreE)
_ZN40_INTERNAL_34c96392_4_k_cu_3cce592c_271584cuda3std3__442_GLOBAL__N__34c96392_4_k_cu_3cce592c_271586ignoreE:
	.zero		1
	.type		_ZN40_INTERNAL_34c96392_4_k_cu_3cce592c_271584cute7productE,@object
	.size		_ZN40_INTERNAL_34c96392_4_k_cu_3cce592c_271584cute7productE,(_ZN40_INTERNAL_34c96392_4_k_cu_3cce592c_271584cuda3std3__45__cpo3endE - _ZN40_INTERNAL_34c96392_4_k_cu_3cce592c_271584cute7productE)
_ZN40_INTERNAL_34c96392_4_k_cu_3cce592c_271584cute7productE:
	.zero		1
	.type		_ZN40_INTERNAL_34c96392_4_k_cu_3cce592c_271584cuda3std3__45__cpo3endE,@object
	.size		_ZN40_INTERNAL_34c96392_4_k_cu_3cce592c_271584cuda3std3__45__cpo3endE,(_ZN40_INTERNAL_34c96392_4_k_cu_3cce592c_271584cuda3std3__419piecewise_constructE - _ZN40_INTERNAL_34c96392_4_k_cu_3cce592c_271584cuda3std3__45__cpo3endE)
_ZN40_INTERNAL_34c96392_4_k_cu_3cce592c_271584cuda3std3__45__cpo3endE:
	.zero		1
	.type		_ZN40_INTERNAL_34c96392_4_k_cu_3cce592c_271584cuda3std3__419piecewise_constructE,@object
	.size		_ZN40_INTERNAL_34c96392_4_k_cu_3cce592c_271584cuda3std3__419piecewise_constructE,(_ZN40_INTERNAL_34c96392_4_k_cu_3cce592c_271584cuda3std3__45__cpo4cendE - _ZN40_INTERNAL_34c96392_4_k_cu_3cce592c_271584cuda3std3__419piecewise_constructE)
_ZN40_INTERNAL_34c96392_4_k_cu_3cce592c_271584cuda3std3__419piecewise_constructE:
	.zero		1
	.type		_ZN40_INTERNAL_34c96392_4_k_cu_3cce592c_271584cuda3std3__45__cpo4cendE,@object
	.size		_ZN40_INTERNAL_34c96392_4_k_cu_3cce592c_271584cuda3std3__45__cpo4cendE,(_ZN40_INTERNAL_34c96392_4_k_cu_3cce592c_271584cuda3std6ranges3__45__cpo4swapE - _ZN40_INTERNAL_34c96392_4_k_cu_3cce592c_271584cuda3std3__45__cpo4cendE)
_ZN40_INTERNAL_34c96392_4_k_cu_3cce592c_271584cuda3std3__45__cpo4cendE:
	.zero		1
	.type		_ZN40_INTERNAL_34c96392_4_k_cu_3cce592c_271584cuda3std6ranges3__45__cpo4swapE,@object
	.size		_ZN40_INTERNAL_34c96392_4_k_cu_3cce592c_271584cuda3std6ranges3__45__cpo4swapE,(.L_10 - _ZN40_INTERNAL_34c96392_4_k_cu_3cce592c_271584cuda3std6ranges3__45__cpo4swapE)
_ZN40_INTERNAL_34c96392_4_k_cu_3cce592c_271584cuda3std6ranges3__45__cpo4swapE:
	.zero		1
.L_10:


//--------------------- .nv.constant0._ZN7cutlass13device_kernelINS_4gemm6kernel13GemmUniversalIN4cute5tupleIJiiiiEEENS1_10collective13CollectiveMmaINS1_35MainloopSm100TmaUmmaWarpSpecializedILi4ELi2ELi4ENS5_IJNS4_1CILi4EEESB_NSA_ILi1EEEEEEEENS5_IJNSA_ILi64EEENSA_ILi128EEESF_EEENS_10tfloat32_tENS5_IJlSC_lEEESI_SJ_NS4_8TiledMMAINS4_8MMA_AtomIJNS4_17SM100_MMA_TF32_SSISI_SI_fLi64ELi128ELNS4_4UMMA5MajorE0ELSO_0ELNSN_7ScaleInE0ELSP_0EEEEEENS4_6LayoutINS5_IJSC_SC_SC_EEENS5_IJNSA_ILi0EEESU_SU_EEEEENS5_IJNS4_10UnderscoreESX_SX_EEEEENS4_23SM90_TMA_LOAD_MULTICASTENS4_14ComposedLayoutINS4_7SwizzleILi3ELi4ELi3EEENS4_18smem_ptr_flag_bitsILi32EEENSS_INS5_IJNSA_ILi8EEENSA_ILi32EEEEEENS5_IJS17_SC_EEEEEEEvNS4_8identityES10_S1B_vS1C_EENS_8epilogue10collective18CollectiveEpilogueINS1E_23Sm100TmaWarpSpecializedILi4ELi2ELi16ELb1ELb0EEEJSH_NS5_IJNSS_ISF_SC_EENSS_IS17_SC_EEEEESI_SJ_SI_SJ_NS1E_6fusion15FusionCallbacksIS1I_NS1M_17LinearCombinationISI_fSI_fLNS_15FloatRoundStyleE2EEESH_S1L_JEEENS4_5SM1004TMEM4LOAD26SM100_TMEM_LOAD_16dp128b8xENS4_13SM90_TMA_LOADES1B_NS4_17SM75_U32x4_LDSM_NENS4_14SM90_TMA_STOREES1B_NS4_17SM90_U32x4_STSM_NENS4_39AutoVectorizingCopyWithAssumedAlignmentILi128EEEEEEvvEEEEvNT_6ParamsE --------------------------
	.section	.nv.constant0._ZN7cutlass13device_kernelINS_4gemm6kernel13GemmUniversalIN4cute5tupleIJiiiiEEENS1_10collective13CollectiveMmaINS1_35MainloopSm100TmaUmmaWarpSpecializedILi4ELi2ELi4ENS5_IJNS4_1CILi4EEESB_NSA_ILi1EEEEEEEENS5_IJNSA_ILi64EEENSA_ILi128EEESF_EEENS_10tfloat32_tENS5_IJlSC_lEEESI_SJ_NS4_8TiledMMAINS4_8MMA_AtomIJNS4_17SM100_MMA_TF32_SSISI_SI_fLi64ELi128ELNS4_4UMMA5MajorE0ELSO_0ELNSN_7ScaleInE0ELSP_0EEEEEENS4_6LayoutINS5_IJSC_SC_SC_EEENS5_IJNSA_ILi0EEESU_SU_EEEEENS5_IJNS4_10UnderscoreESX_SX_EEEEENS4_23SM90_TMA_LOAD_MULTICASTENS4_14ComposedLayoutINS4_7SwizzleILi3ELi4ELi3EEENS4_18smem_ptr_flag_bitsILi32EEENSS_INS5_IJNSA_ILi8EEENSA_ILi32EEEEEENS5_IJS17_SC_EEEEEEEvNS4_8identityES10_S1B_vS1C_EENS_8epilogue10collective18CollectiveEpilogueINS1E_23Sm100TmaWarpSpecializedILi4ELi2ELi16ELb1ELb0EEEJSH_NS5_IJNSS_ISF_SC_EENSS_IS17_SC_EEEEESI_SJ_SI_SJ_NS1E_6fusion15FusionCallbacksIS1I_NS1M_17LinearCombinationISI_fSI_fLNS_15FloatRoundStyleE2EEESH_S1L_JEEENS4_5SM1004TMEM4LOAD26SM100_TMEM_LOAD_16dp128b8xENS4_13SM90_TMA_LOADES1B_NS4_17SM75_U32x4_LDSM_NENS4_14SM90_TMA_STOREES1B_NS4_17SM90_U32x4_STSM_NENS4_39AutoVectorizingCopyWithAssumedAlignmentILi128EEEEEEvvEEEEvNT_6ParamsE,"a",@progbits
	.sectionflags	@""
	.align	4
.nv.constant0._ZN7cutlass13device_kernelINS_4gemm6kernel13GemmUniversalIN4cute5tupleIJiiiiEEENS1_10collective13CollectiveMmaINS1_35MainloopSm100TmaUmmaWarpSpecializedILi4ELi2ELi4ENS5_IJNS4_1CILi4EEESB_NSA_ILi1EEEEEEEENS5_IJNSA_ILi64EEENSA_ILi128EEESF_EEENS_10tfloat32_tENS5_IJlSC_lEEESI_SJ_NS4_8TiledMMAINS4_8MMA_AtomIJNS4_17SM100_MMA_TF32_SSISI_SI_fLi64ELi128ELNS4_4UMMA5MajorE0ELSO_0ELNSN_7ScaleInE0ELSP_0EEEEEENS4_6LayoutINS5_IJSC_SC_SC_EEENS5_IJNSA_ILi0EEESU_SU_EEEEENS5_IJNS4_10UnderscoreESX_SX_EEEEENS4_23SM90_TMA_LOAD_MULTICASTENS4_14ComposedLayoutINS4_7SwizzleILi3ELi4ELi3EEENS4_18smem_ptr_flag_bitsILi32EEENSS_INS5_IJNSA_ILi8EEENSA_ILi32EEEEEENS5_IJS17_SC_EEEEEEEvNS4_8identityES10_S1B_vS1C_EENS_8epilogue10collective18CollectiveEpilogueINS1E_23Sm100TmaWarpSpecializedILi4ELi2ELi16ELb1ELb0EEEJSH_NS5_IJNSS_ISF_SC_EENSS_IS17_SC_EEEEESI_SJ_SI_SJ_NS1E_6fusion15FusionCallbacksIS1I_NS1M_17LinearCombinationISI_fSI_fLNS_15FloatRoundStyleE2EEESH_S1L_JEEENS4_5SM1004TMEM4LOAD26SM100_TMEM_LOAD_16dp128b8xENS4_13SM90_TMA_LOADES1B_NS4_17SM75_U32x4_LDSM_NENS4_14SM90_TMA_STOREES1B_NS4_17SM90_U32x4_STSM_NENS4_39AutoVectorizingCopyWithAssumedAlignmentILi128EEEEEEvvEEEEvNT_6ParamsE:
	.zero		2944


//--------------------- SYMBOLS --------------------------

	.type		.nv.reservedSmem.offset0,@object
	.size		.nv.reservedSmem.offset0,0x4
	.type		.nv.reservedSmem.cap,@object
	.size		.nv.reservedSmem.cap,0x4
	.type		__assertfail,@function
